	.target	sm_90a

	.elftype	@"ET_EXEC"


//--------------------- .note.nv.tkinfo           --------------------------
	.section	.note.nv.tkinfo,"",@"SHT_NOTE"
	.sectionflags	@"SHF_NOTE_NV_TKINFO"
	.tkinfo
        /*0018*/ 	.word	0x00000002
        /*0030*/ 	.string	""
        /*0030*/ 	.string	"ptxas"
        /*0030*/ 	.string	"Cuda compilation tools, release 13.0, V13.0.88"
        /*0030*/ 	.string	"Build cuda_13.0.r13.0/compiler.36424714_0"
        /*0030*/ 	.string	"-arch sm_90a -m 64 "



//--------------------- .note.nv.cuinfo           --------------------------
	.section	.note.nv.cuinfo,"",@"SHT_NOTE"
	.sectionflags	@"SHF_NOTE_NV_CUINFO"
        /*0018*/ 	.short	0x0002
        /*001a*/ 	.short	0x005a
        /*001c*/ 	.short	0x0082
	.zero		2


//--------------------- .nv.info                  --------------------------
	.section	.nv.info,"",@"SHT_CUDA_INFO"
	.align	4


	//----- nvinfo : EIATTR_REGCOUNT
	.align		4
        /*0000*/ 	.byte	0x04, 0x2f
        /*0002*/ 	.short	(.L_15 - .L_14)
	.align		4
.L_14:
        /*0004*/ 	.word	index@(_ZN7cutlass13device_kernelINS_4gemm6kernel13GemmUniversalIN4cute5tupleIJiiiiEEENS1_10collective13CollectiveMmaINS1_34MainloopSm90TmaGmmaWarpSpecializedILi22ENS5_IJNS4_1CILi4EEESB_NSA_ILi1EEEEEENS1_32KernelTmaWarpSpecializedPingpongEEENS5_IJNSA_ILi64EEENSA_ILi256EEENSA_ILi32EEEEEEaNS5_IJlSC_lEEEaSK_NS4_8TiledMMAINS4_8MMA_AtomIJNS4_4SM904GMMA27MMA_64x256x32_S32S8S8_SS_TNEEEENS4_6LayoutINS5_IJSC_SC_SC_EEENS5_IJNSA_ILi0EEEST_ST_EEEEENS5_IJNS4_10UnderscoreESW_SW_EEEEENS4_23SM90_TMA_LOAD_MULTICASTENS4_14ComposedLayoutINS4_7SwizzleILi1ELi4ELi3EEENS4_18smem_ptr_flag_bitsILi8EEENSR_INS5_IJNSA_ILi8EEESI_EEENS5_IJSI_SC_EEEEEEEvNS4_8identityESZ_S19_vS1A_EENS_8epilogue10collective6detail29Sm90TmaWarpSpecializedAdapterINS1D_15DefaultEpilogueIaSK_SK_NS1C_6thread17LinearCombinationIaLi1EiiLNS1H_9ScaleType4KindE0ELNS_15FloatRoundStyleE2EaEENS1_15EpilogueDefaultEEEEEvvEEEEvNT_6ParamsE)
        /*0008*/ 	.word	0x000000a8


	//----- nvinfo : EIATTR_FRAME_SIZE
	.align		4
.L_15:
        /*000c*/ 	.byte	0x04, 0x11
        /*000e*/ 	.short	(.L_17 - .L_16)
	.align		4
.L_16:
        /*0010*/ 	.word	index@(_ZN7cutlass13device_kernelINS_4gemm6kernel13GemmUniversalIN4cute5tupleIJiiiiEEENS1_10collective13CollectiveMmaINS1_34MainloopSm90TmaGmmaWarpSpecializedILi22ENS5_IJNS4_1CILi4EEESB_NSA_ILi1EEEEEENS1_32KernelTmaWarpSpecializedPingpongEEENS5_IJNSA_ILi64EEENSA_ILi256EEENSA_ILi32EEEEEEaNS5_IJlSC_lEEEaSK_NS4_8TiledMMAINS4_8MMA_AtomIJNS4_4SM904GMMA27MMA_64x256x32_S32S8S8_SS_TNEEEENS4_6LayoutINS5_IJSC_SC_SC_EEENS5_IJNSA_ILi0EEEST_ST_EEEEENS5_IJNS4_10UnderscoreESW_SW_EEEEENS4_23SM90_TMA_LOAD_MULTICASTENS4_14ComposedLayoutINS4_7SwizzleILi1ELi4ELi3EEENS4_18smem_ptr_flag_bitsILi8EEENSR_INS5_IJNSA_ILi8EEESI_EEENS5_IJSI_SC_EEEEEEEvNS4_8identityESZ_S19_vS1A_EENS_8epilogue10collective6detail29Sm90TmaWarpSpecializedAdapterINS1D_15DefaultEpilogueIaSK_SK_NS1C_6thread17LinearCombinationIaLi1EiiLNS1H_9ScaleType4KindE0ELNS_15FloatRoundStyleE2EaEENS1_15EpilogueDefaultEEEEEvvEEEEvNT_6ParamsE)
        /*0014*/ 	.word	0x00000008


	//----- nvinfo : EIATTR_MIN_STACK_SIZE
	.align		4
.L_17:
        /*0018*/ 	.byte	0x04, 0x12
        /*001a*/ 	.short	(.L_19 - .L_18)
	.align		4
.L_18:
        /*001c*/ 	.word	index@(_ZN7cutlass13device_kernelINS_4gemm6kernel13GemmUniversalIN4cute5tupleIJiiiiEEENS1_10collective13CollectiveMmaINS1_34MainloopSm90TmaGmmaWarpSpecializedILi22ENS5_IJNS4_1CILi4EEESB_NSA_ILi1EEEEEENS1_32KernelTmaWarpSpecializedPingpongEEENS5_IJNSA_ILi64EEENSA_ILi256EEENSA_ILi32EEEEEEaNS5_IJlSC_lEEEaSK_NS4_8TiledMMAINS4_8MMA_AtomIJNS4_4SM904GMMA27MMA_64x256x32_S32S8S8_SS_TNEEEENS4_6LayoutINS5_IJSC_SC_SC_EEENS5_IJNSA_ILi0EEEST_ST_EEEEENS5_IJNS4_10UnderscoreESW_SW_EEEEENS4_23SM90_TMA_LOAD_MULTICASTENS4_14ComposedLayoutINS4_7SwizzleILi1ELi4ELi3EEENS4_18smem_ptr_flag_bitsILi8EEENSR_INS5_IJNSA_ILi8EEESI_EEENS5_IJSI_SC_EEEEEEEvNS4_8identityESZ_S19_vS1A_EENS_8epilogue10collective6detail29Sm90TmaWarpSpecializedAdapterINS1D_15DefaultEpilogueIaSK_SK_NS1C_6thread17LinearCombinationIaLi1EiiLNS1H_9ScaleType4KindE0ELNS_15FloatRoundStyleE2EaEENS1_15EpilogueDefaultEEEEEvvEEEEvNT_6ParamsE)
        /*0020*/ 	.word	0x00000008
.L_19:


//--------------------- .nv.compat                --------------------------
	.section	.nv.compat,"",@"SHT_CUDA_COMPAT_INFO"
	.align	4
        /*0000*/ 	.byte	0x02, 0x09, 0x01, 0x00, 0x02, 0x02, 0x04, 0x00, 0x02, 0x05, 0x05, 0x00, 0x03, 0x07, 0x01, 0x01
        /*0010*/ 	.byte	0x02, 0x03, 0x01, 0x00, 0x02, 0x06, 0x01, 0x00, 0x04, 0x0b, 0x08, 0x00, 0x00, 0x00, 0x00, 0x00
        /*0020*/ 	.byte	0x00, 0x00, 0x00, 0x00


//--------------------- .nv.info._ZN7cutlass13device_kernelINS_4gemm6kernel13GemmUniversalIN4cute5tupleIJiiiiEEENS1_10collective13CollectiveMmaINS1_34MainloopSm90TmaGmmaWarpSpecializedILi22ENS5_IJNS4_1CILi4EEESB_NSA_ILi1EEEEEENS1_32KernelTmaWarpSpecializedPingpongEEENS5_IJNSA_ILi64EEENSA_ILi256EEENSA_ILi32EEEEEEaNS5_IJlSC_lEEEaSK_NS4_8TiledMMAINS4_8MMA_AtomIJNS4_4SM904GMMA27MMA_64x256x32_S32S8S8_SS_TNEEEENS4_6LayoutINS5_IJSC_SC_SC_EEENS5_IJNSA_ILi0EEEST_ST_EEEEENS5_IJNS4_10UnderscoreESW_SW_EEEEENS4_23SM90_TMA_LOAD_MULTICASTENS4_14ComposedLayoutINS4_7SwizzleILi1ELi4ELi3EEENS4_18smem_ptr_flag_bitsILi8EEENSR_INS5_IJNSA_ILi8EEESI_EEENS5_IJSI_SC_EEEEEEEvNS4_8identityESZ_S19_vS1A_EENS_8epilogue10collective6detail29Sm90TmaWarpSpecializedAdapterINS1D_15DefaultEpilogueIaSK_SK_NS1C_6thread17LinearCombinationIaLi1EiiLNS1H_9ScaleType4KindE0ELNS_15FloatRoundStyleE2EaEENS1_15EpilogueDefaultEEEEEvvEEEEvNT_6ParamsE --------------------------
	.section	.nv.info._ZN7cutlass13device_kernelINS_4gemm6kernel13GemmUniversalIN4cute5tupleIJiiiiEEENS1_10collective13CollectiveMmaINS1_34MainloopSm90TmaGmmaWarpSpecializedILi22ENS5_IJNS4_1CILi4EEESB_NSA_ILi1EEEEEENS1_32KernelTmaWarpSpecializedPingpongEEENS5_IJNSA_ILi64EEENSA_ILi256EEENSA_ILi32EEEEEEaNS5_IJlSC_lEEEaSK_NS4_8TiledMMAINS4_8MMA_AtomIJNS4_4SM904GMMA27MMA_64x256x32_S32S8S8_SS_TNEEEENS4_6LayoutINS5_IJSC_SC_SC_EEENS5_IJNSA_ILi0EEEST_ST_EEEEENS5_IJNS4_10UnderscoreESW_SW_EEEEENS4_23SM90_TMA_LOAD_MULTICASTENS4_14ComposedLayoutINS4_7SwizzleILi1ELi4ELi3EEENS4_18smem_ptr_flag_bitsILi8EEENSR_INS5_IJNSA_ILi8EEESI_EEENS5_IJSI_SC_EEEEEEEvNS4_8identityESZ_S19_vS1A_EENS_8epilogue10collective6detail29Sm90TmaWarpSpecializedAdapterINS1D_15DefaultEpilogueIaSK_SK_NS1C_6thread17LinearCombinationIaLi1EiiLNS1H_9ScaleType4KindE0ELNS_15FloatRoundStyleE2EaEENS1_15EpilogueDefaultEEEEEvvEEEEvNT_6ParamsE,"",@"SHT_CUDA_INFO"
	.sectionflags	@""
	.align	4


	//----- nvinfo : EIATTR_CUDA_API_VERSION
	.align		4
        /*0000*/ 	.byte	0x04, 0x37
        /*0002*/ 	.short	(.L_21 - .L_20)
.L_20:
        /*0004*/ 	.word	0x00000082


	//----- nvinfo : EIATTR_KPARAM_INFO
	.align		4
.L_21:
        /*0008*/ 	.byte	0x04, 0x17
        /*000a*/ 	.short	(.L_23 - .L_22)
.L_22:
        /*000c*/ 	.word	0x00000000
        /*0010*/ 	.short	0x0000
        /*0012*/ 	.short	0x0070
        /*0014*/ 	.byte	0x00, 0xf0, 0x01, 0x10


	//----- nvinfo : EIATTR_SPARSE_MMA_MASK
	.align		4
.L_23:
        /*0018*/ 	.byte	0x03, 0x50
        /*001a*/ 	.short	0x0000


	//----- nvinfo : EIATTR_MAXREG_COUNT
	.align		4
        /*001c*/ 	.byte	0x03, 0x1b
        /*001e*/ 	.short	0x00a8


	//----- nvinfo : EIATTR_NUM_BARRIERS
	.align		4
        /*0020*/ 	.byte	0x02, 0x4c
        /*0022*/ 	.byte	0x01
	.zero		1


	//----- nvinfo : EIATTR_EXTERNS
	.align		4
        /*0024*/ 	.byte	0x04, 0x0f
        /*0026*/ 	.short	(.L_25 - .L_24)


	//   ....[0]....
	.align		4
.L_24:
        /*0028*/ 	.word	index@(__assertfail)


	//----- nvinfo : EIATTR_ANNOTATIONS
	.align		4
.L_25:
        /*002c*/ 	.byte	0x04, 0x55
        /*002e*/ 	.short	(.L_27 - .L_26)


	//   ....[0]....
.L_26:
        /*0030*/ 	.word	0x00000001
        /*0034*/ 	.byte	0x40, 0x10, 0x00, 0x00, 0x01, 0x00, 0x00, 0x00, 0x50, 0x85, 0x00, 0x00, 0x01, 0x00, 0x00, 0x00
        /*0044*/ 	.byte	0x10, 0x93, 0x00, 0x00


	//----- nvinfo : EIATTR_MERCURY_ISA_VERSION
	.align		4
.L_27:
        /*0048*/ 	.byte	0x03, 0x5f
        /*004a*/ 	.short	0x0101


	//----- nvinfo : EIATTR_INT_WARP_WIDE_INSTR_OFFSETS
	.align		4
        /*004c*/ 	.byte	0x04, 0x31
        /*004e*/ 	.short	(.L_29 - .L_28)


	//   ....[0]....
.L_28:
        /*0050*/ 	.word	0x00000800


	//   ....[1]....
        /*0054*/ 	.word	0x00000810


	//   ....[2]....
        /*0058*/ 	.word	0x00000820


	//   ....[3]....
        /*005c*/ 	.word	0x00000960


	//   ....[4]....
        /*0060*/ 	.word	0x00000980


	//   ....[5]....
        /*0064*/ 	.word	0x00000990


	//   ....[6]....
        /*0068*/ 	.word	0x00000a20


	//   ....[7]....
        /*006c*/ 	.word	0x00000a70


	//   ....[8]....
        /*0070*/ 	.word	0x00001fd0


	//----- nvinfo : EIATTR_COOP_GROUP_MASK_REGIDS
	.align		4
.L_29:
        /*0074*/ 	.byte	0x04, 0x29
        /*0076*/ 	.short	(.L_31 - .L_30)


	//   ....[0]....
.L_30:
        /*0078*/ 	.word	0xffffffff


	//   ....[1]....
        /*007c*/ 	.word	0xffffffff


	//   ....[2]....
        /*0080*/ 	.word	0xffffffff


	//   ....[3]....
        /*0084*/ 	.word	0xffffffff


	//   ....[4]....
        /*0088*/ 	.word	0xffffffff


	//   ....[5]....
        /*008c*/ 	.word	0xffffffff


	//   ....[6]....
        /*0090*/ 	.word	0xffffffff


	//----- nvinfo : EIATTR_COOP_GROUP_INSTR_OFFSETS
	.align		4
.L_31:
        /*0094*/ 	.byte	0x04, 0x28
        /*0096*/ 	.short	(.L_33 - .L_32)


	//   ....[0]....
.L_32:
        /*0098*/ 	.word	0x00000070


	//   ....[1]....
        /*009c*/ 	.word	0x00000080


	//   ....[2]....
        /*00a0*/ 	.word	0x00000140


	//   ....[3]....
        /*00a4*/ 	.word	0x000005a0


	//   ....[4]....
        /*00a8*/ 	.word	0x000005e0


	//   ....[5]....
        /*00ac*/ 	.word	0x000009b0


	//   ....[6]....
        /*00b0*/ 	.word	0x00000be0


	//----- nvinfo : EIATTR_REG_RECONFIG
	.align		4
.L_33:
        /*00b4*/ 	.byte	0x01, 0x54
	.zero		2


	//----- nvinfo : EIATTR_SYSCALL_OFFSETS
	.align		4
        /*00b8*/ 	.byte	0x04, 0x46
        /*00ba*/ 	.short	(.L_35 - .L_34)


	//   ....[0]....
.L_34:
        /*00bc*/ 	.word	0x00001a60


	//----- nvinfo : EIATTR_MBARRIER_INSTR_OFFSETS
	.align		4
.L_35:
        /*00c0*/ 	.byte	0x04, 0x39
        /*00c2*/ 	.short	(.L_37 - .L_36)


	//   ....[0]....
.L_36:
        /*00c4*/ 	.word	0x000002a0
        /*00c8*/ 	.word	0x000000ff
        /*00cc*/ 	.word	0x00000000
        /*00d0*/ 	.short	0x0100
        /*00d2*/ 	.byte	0x08
	.zero		1


	//   ....[1]....
        /*00d4*/ 	.word	0x000002b0
        /*00d8*/ 	.word	0x000000ff
        /*00dc*/ 	.word	0x000000b0
        /*00e0*/ 	.short	0x0100
        /*00e2*/ 	.byte	0x08
	.zero		1


	//   ....[2]....
        /*00e4*/ 	.word	0x000002c0
        /*00e8*/ 	.word	0x000000ff
        /*00ec*/ 	.word	0x00000008
        /*00f0*/ 	.short	0x0100
        /*00f2*/ 	.byte	0x08
	.zero		1


	//   ....[3]....
        /*00f4*/ 	.word	0x000002d0
        /*00f8*/ 	.word	0x000000ff
        /*00fc*/ 	.word	0x000000b8
        /*0100*/ 	.short	0x0100
        /*0102*/ 	.byte	0x08
	.zero		1


	//   ....[4]....
        /*0104*/ 	.word	0x000002e0
        /*0108*/ 	.word	0x000000ff
        /*010c*/ 	.word	0x00000010
        /*0110*/ 	.short	0x0100
        /*0112*/ 	.byte	0x08
	.zero		1


	//   ....[5]....
        /*0114*/ 	.word	0x000002f0
        /*0118*/ 	.word	0x000000ff
        /*011c*/ 	.word	0x000000c0
        /*0120*/ 	.short	0x0100
        /*0122*/ 	.byte	0x08
	.zero		1


	//   ....[6]....
        /*0124*/ 	.word	0x00000300
        /*0128*/ 	.word	0x000000ff
        /*012c*/ 	.word	0x00000018
        /*0130*/ 	.short	0x0100
        /*0132*/ 	.byte	0x08
	.zero		1


	//   ....[7]....
        /*0134*/ 	.word	0x00000310
        /*0138*/ 	.word	0x000000ff
        /*013c*/ 	.word	0x000000c8
        /*0140*/ 	.short	0x0100
        /*0142*/ 	.byte	0x08
	.zero		1


	//   ....[8]....
        /*0144*/ 	.word	0x00000320
        /*0148*/ 	.word	0x000000ff
        /*014c*/ 	.word	0x00000020
        /*0150*/ 	.short	0x0100
        /*0152*/ 	.byte	0x08
	.zero		1


	//   ....[9]....
        /*0154*/ 	.word	0x00000330
        /*0158*/ 	.word	0x000000ff
        /*015c*/ 	.word	0x000000d0
        /*0160*/ 	.short	0x0100
        /*0162*/ 	.byte	0x08
	.zero		1


	//   ....[10]....
        /*0164*/ 	.word	0x00000340
        /*0168*/ 	.word	0x000000ff
        /*016c*/ 	.word	0x00000028
        /*0170*/ 	.short	0x0100
        /*0172*/ 	.byte	0x08
	.zero		1


	//   ....[11]....
        /*0174*/ 	.word	0x00000350
        /*0178*/ 	.word	0x000000ff
        /*017c*/ 	.word	0x000000d8
        /*0180*/ 	.short	0x0100
        /*0182*/ 	.byte	0x08
	.zero		1


	//   ....[12]....
        /*0184*/ 	.word	0x00000360
        /*0188*/ 	.word	0x000000ff
        /*018c*/ 	.word	0x00000030
        /*0190*/ 	.short	0x0100
        /*0192*/ 	.byte	0x08
	.zero		1


	//   ....[13]....
        /*0194*/ 	.word	0x00000370
        /*0198*/ 	.word	0x000000ff
        /*019c*/ 	.word	0x000000e0
        /*01a0*/ 	.short	0x0100
        /*01a2*/ 	.byte	0x08
	.zero		1


	//   ....[14]....
        /*01a4*/ 	.word	0x00000380
        /*01a8*/ 	.word	0x000000ff
        /*01ac*/ 	.word	0x00000038
        /*01b0*/ 	.short	0x0100
        /*01b2*/ 	.byte	0x08
	.zero		1


	//   ....[15]....
        /*01b4*/ 	.word	0x00000390
        /*01b8*/ 	.word	0x000000ff
        /*01bc*/ 	.word	0x000000e8
        /*01c0*/ 	.short	0x0100
        /*01c2*/ 	.byte	0x08
	.zero		1


	//   ....[16]....
        /*01c4*/ 	.word	0x000003a0
        /*01c8*/ 	.word	0x000000ff
        /*01cc*/ 	.word	0x00000040
        /*01d0*/ 	.short	0x0100
        /*01d2*/ 	.byte	0x08
	.zero		1


	//   ....[17]....
        /*01d4*/ 	.word	0x000003b0
        /*01d8*/ 	.word	0x000000ff
        /*01dc*/ 	.word	0x000000f0
        /*01e0*/ 	.short	0x0100
        /*01e2*/ 	.byte	0x08
	.zero		1


	//   ....[18]....
        /*01e4*/ 	.word	0x000003c0
        /*01e8*/ 	.word	0x000000ff
        /*01ec*/ 	.word	0x00000048
        /*01f0*/ 	.short	0x0100
        /*01f2*/ 	.byte	0x08
	.zero		1


	//   ....[19]....
        /*01f4*/ 	.word	0x000003d0
        /*01f8*/ 	.word	0x000000ff
        /*01fc*/ 	.word	0x000000f8
        /*0200*/ 	.short	0x0100
        /*0202*/ 	.byte	0x08
	.zero		1


	//   ....[20]....
        /*0204*/ 	.word	0x000003e0
        /*0208*/ 	.word	0x000000ff
        /*020c*/ 	.word	0x00000050
        /*0210*/ 	.short	0x0100
        /*0212*/ 	.byte	0x08
	.zero		1


	//   ....[21]....
        /*0214*/ 	.word	0x000003f0
        /*0218*/ 	.word	0x000000ff
        /*021c*/ 	.word	0x00000100
        /*0220*/ 	.short	0x0100
        /*0222*/ 	.byte	0x08
	.zero		1


	//   ....[22]....
        /*0224*/ 	.word	0x00000400
        /*0228*/ 	.word	0x000000ff
        /*022c*/ 	.word	0x00000058
        /*0230*/ 	.short	0x0100
        /*0232*/ 	.byte	0x08
	.zero		1


	//   ....[23]....
        /*0234*/ 	.word	0x00000410
        /*0238*/ 	.word	0x000000ff
        /*023c*/ 	.word	0x00000108
        /*0240*/ 	.short	0x0100
        /*0242*/ 	.byte	0x08
	.zero		1


	//   ....[24]....
        /*0244*/ 	.word	0x00000420
        /*0248*/ 	.word	0x000000ff
        /*024c*/ 	.word	0x00000060
        /*0250*/ 	.short	0x0100
        /*0252*/ 	.byte	0x08
	.zero		1


	//   ....[25]....
        /*0254*/ 	.word	0x00000430
        /*0258*/ 	.word	0x000000ff
        /*025c*/ 	.word	0x00000110
        /*0260*/ 	.short	0x0100
        /*0262*/ 	.byte	0x08
	.zero		1


	//   ....[26]....
        /*0264*/ 	.word	0x00000440
        /*0268*/ 	.word	0x000000ff
        /*026c*/ 	.word	0x00000068
        /*0270*/ 	.short	0x0100
        /*0272*/ 	.byte	0x08
	.zero		1


	//   ....[27]....
        /*0274*/ 	.word	0x00000450
        /*0278*/ 	.word	0x000000ff
        /*027c*/ 	.word	0x00000118
        /*0280*/ 	.short	0x0100
        /*0282*/ 	.byte	0x08
	.zero		1


	//   ....[28]....
        /*0284*/ 	.word	0x00000460
        /*0288*/ 	.word	0x000000ff
        /*028c*/ 	.word	0x00000070
        /*0290*/ 	.short	0x0100
        /*0292*/ 	.byte	0x08
	.zero		1


	//   ....[29]....
        /*0294*/ 	.word	0x00000470
        /*0298*/ 	.word	0x000000ff
        /*029c*/ 	.word	0x00000120
        /*02a0*/ 	.short	0x0100
        /*02a2*/ 	.byte	0x08
	.zero		1


	//   ....[30]....
        /*02a4*/ 	.word	0x00000480
        /*02a8*/ 	.word	0x000000ff
        /*02ac*/ 	.word	0x00000078
        /*02b0*/ 	.short	0x0100
        /*02b2*/ 	.byte	0x08
	.zero		1


	//   ....[31]....
        /*02b4*/ 	.word	0x00000490
        /*02b8*/ 	.word	0x000000ff
        /*02bc*/ 	.word	0x00000128
        /*02c0*/ 	.short	0x0100
        /*02c2*/ 	.byte	0x08
	.zero		1


	//   ....[32]....
        /*02c4*/ 	.word	0x000004a0
        /*02c8*/ 	.word	0x000000ff
        /*02cc*/ 	.word	0x00000080
        /*02d0*/ 	.short	0x0100
        /*02d2*/ 	.byte	0x08
	.zero		1


	//   ....[33]....
        /*02d4*/ 	.word	0x000004b0
        /*02d8*/ 	.word	0x000000ff
        /*02dc*/ 	.word	0x00000130
        /*02e0*/ 	.short	0x0100
        /*02e2*/ 	.byte	0x08
	.zero		1


	//   ....[34]....
        /*02e4*/ 	.word	0x000004c0
        /*02e8*/ 	.word	0x000000ff
        /*02ec*/ 	.word	0x00000088
        /*02f0*/ 	.short	0x0100
        /*02f2*/ 	.byte	0x08
	.zero		1


	//   ....[35]....
        /*02f4*/ 	.word	0x000004d0
        /*02f8*/ 	.word	0x000000ff
        /*02fc*/ 	.word	0x00000138
        /*0300*/ 	.short	0x0100
        /*0302*/ 	.byte	0x08
	.zero		1


	//   ....[36]....
        /*0304*/ 	.word	0x000004e0
        /*0308*/ 	.word	0x000000ff
        /*030c*/ 	.word	0x00000090
        /*0310*/ 	.short	0x0100
        /*0312*/ 	.byte	0x08
	.zero		1


	//   ....[37]....
        /*0314*/ 	.word	0x000004f0
        /*0318*/ 	.word	0x000000ff
        /*031c*/ 	.word	0x00000140
        /*0320*/ 	.short	0x0100
        /*0322*/ 	.byte	0x08
	.zero		1


	//   ....[38]....
        /*0324*/ 	.word	0x00000500
        /*0328*/ 	.word	0x000000ff
        /*032c*/ 	.word	0x00000098
        /*0330*/ 	.short	0x0100
        /*0332*/ 	.byte	0x08
	.zero		1


	//   ....[39]....
        /*0334*/ 	.word	0x00000510
        /*0338*/ 	.word	0x000000ff
        /*033c*/ 	.word	0x00000148
        /*0340*/ 	.short	0x0100
        /*0342*/ 	.byte	0x08
	.zero		1


	//   ....[40]....
        /*0344*/ 	.word	0x00000520
        /*0348*/ 	.word	0x000000ff
        /*034c*/ 	.word	0x000000a0
        /*0350*/ 	.short	0x0100
        /*0352*/ 	.byte	0x08
	.zero		1


	//   ....[41]....
        /*0354*/ 	.word	0x00000530
        /*0358*/ 	.word	0x000000ff
        /*035c*/ 	.word	0x00000150
        /*0360*/ 	.short	0x0100
        /*0362*/ 	.byte	0x08
	.zero		1


	//   ....[42]....
        /*0364*/ 	.word	0x00000540
        /*0368*/ 	.word	0x000000ff
        /*036c*/ 	.word	0x000000a8
        /*0370*/ 	.short	0x0100
        /*0372*/ 	.byte	0x08
	.zero		1


	//   ....[43]....
        /*0374*/ 	.word	0x00000550
        /*0378*/ 	.word	0x000000ff
        /*037c*/ 	.word	0x00000158
        /*0380*/ 	.short	0x0100
        /*0382*/ 	.byte	0x08
	.zero		1


	//   ....[44]....
        /*0384*/ 	.word	0x00000aa0
        /*0388*/ 	.word	0x000000ff
        /*038c*/ 	.word	0x00000190
        /*0390*/ 	.short	0x0100
        /*0392*/ 	.byte	0x08
	.zero		1


	//   ....[45]....
        /*0394*/ 	.word	0x00000b30
        /*0398*/ 	.word	0x000000ff
        /*039c*/ 	.word	0x00000198
        /*03a0*/ 	.short	0x0100
        /*03a2*/ 	.byte	0x08
	.zero		1


	//   ....[46]....
        /*03a4*/ 	.word	0x00000b60
        /*03a8*/ 	.word	0x000000ff
        /*03ac*/ 	.word	0x00000170
        /*03b0*/ 	.short	0x0100
        /*03b2*/ 	.byte	0x09
	.zero		1


	//   ....[47]....
        /*03b4*/ 	.word	0x00000b70
        /*03b8*/ 	.word	0x000000ff
        /*03bc*/ 	.word	0x00000178
        /*03c0*/ 	.short	0x0100
        /*03c2*/ 	.byte	0x09
	.zero		1


	//   ....[48]....
        /*03c4*/ 	.word	0x00000b80
        /*03c8*/ 	.word	0x000000ff
        /*03cc*/ 	.word	0x00000180
        /*03d0*/ 	.short	0x0100
        /*03d2*/ 	.byte	0x09
	.zero		1


	//   ....[49]....
        /*03d4*/ 	.word	0x00000b90
        /*03d8*/ 	.word	0x000000ff
        /*03dc*/ 	.word	0x00000188
        /*03e0*/ 	.short	0x0100
        /*03e2*/ 	.byte	0x09
	.zero		1


	//   ....[50]....
        /*03e4*/ 	.word	0x00001940
        /*03e8*/ 	.word	0x0000009f
        /*03ec*/ 	.word	0x00000000
        /*03f0*/ 	.short	0x010a
        /*03f2*/ 	.byte	0x2a
	.zero		1


	//   ....[51]....
        /*03f4*/ 	.word	0x00001af0
        /*03f8*/ 	.word	0x00000003
        /*03fc*/ 	.word	0x00000000
        /*0400*/ 	.short	0x010a
        /*0402*/ 	.byte	0x3f
	.zero		1


	//   ....[52]....
        /*0404*/ 	.word	0x00001b50
        /*0408*/ 	.word	0x00000003
        /*040c*/ 	.word	0x00000000
        /*0410*/ 	.short	0x010a
        /*0412*/ 	.byte	0x3f
	.zero		1


	//   ....[53]....
        /*0414*/ 	.word	0x00001d40
        /*0418*/ 	.word	0x000000ff
        /*041c*/ 	.word	0x00000000
        /*0420*/ 	.short	0x010a
        /*0422*/ 	.byte	0x04
	.zero		1


	//   ....[54]....
        /*0424*/ 	.word	0x00001d80
        /*0428*/ 	.word	0x000000ff
        /*042c*/ 	.word	0x00000000
        /*0430*/ 	.short	0x010a
        /*0432*/ 	.byte	0x04
	.zero		1


	//   ....[55]....
        /*0434*/ 	.word	0x00001e70
        /*0438*/ 	.word	0x00000004
        /*043c*/ 	.word	0x00000000
        /*0440*/ 	.short	0x0101
        /*0442*/ 	.byte	0x3f
	.zero		1


	//   ....[56]....
        /*0444*/ 	.word	0x00001f70
        /*0448*/ 	.word	0x000000a0
        /*044c*/ 	.word	0x00000000
        /*0450*/ 	.short	0x0101
        /*0452*/ 	.byte	0x2d
	.zero		1


	//   ....[57]....
        /*0454*/ 	.word	0x00002070
        /*0458*/ 	.word	0x00000000
        /*045c*/ 	.word	0x00000000
        /*0460*/ 	.short	0x0101
        /*0462*/ 	.byte	0x3f
	.zero		1


	//   ....[58]....
        /*0464*/ 	.word	0x00002130
        /*0468*/ 	.word	0x0000009f
        /*046c*/ 	.word	0x00000010
        /*0470*/ 	.short	0x010a
        /*0472*/ 	.byte	0x2a
	.zero		1


	//   ....[59]....
        /*0474*/ 	.word	0x00008570
        /*0478*/ 	.word	0x000000a2
        /*047c*/ 	.word	0x00000000
        /*0480*/ 	.short	0x0101
        /*0482*/ 	.byte	0x2d
	.zero		1


	//   ....[60]....
        /*0484*/ 	.word	0x00009060
        /*0488*/ 	.word	0x0000000a
        /*048c*/ 	.word	0x000000b0
        /*0490*/ 	.short	0x010a
        /*0492*/ 	.byte	0x3f
	.zero		1


	//   ....[61]....
        /*0494*/ 	.word	0x00009420
        /*0498*/ 	.word	0x00000005
        /*049c*/ 	.word	0x00000198
        /*04a0*/ 	.short	0x0101
        /*04a2*/ 	.byte	0x3f
	.zero		1


	//   ....[62]....
        /*04a4*/ 	.word	0x00009ba0
        /*04a8*/ 	.word	0x00000009
        /*04ac*/ 	.word	0x00000000
        /*04b0*/ 	.short	0x010a
        /*04b2*/ 	.byte	0x3f
	.zero		1


	//   ....[63]....
        /*04b4*/ 	.word	0x00009c20
        /*04b8*/ 	.word	0x00000008
        /*04bc*/ 	.word	0x00000000
        /*04c0*/ 	.short	0x010a
        /*04c2*/ 	.byte	0x3f
	.zero		1


	//   ....[64]....
        /*04c4*/ 	.word	0x00009cb0
        /*04c8*/ 	.word	0x00000009
        /*04cc*/ 	.word	0x00000000
        /*04d0*/ 	.short	0x010a
        /*04d2*/ 	.byte	0x3f
	.zero		1


	//   ....[65]....
        /*04d4*/ 	.word	0x00009d40
        /*04d8*/ 	.word	0x00000008
        /*04dc*/ 	.word	0x00000000
        /*04e0*/ 	.short	0x010a
        /*04e2*/ 	.byte	0x3f
	.zero		1


	//   ....[66]....
        /*04e4*/ 	.word	0x00009dd0
        /*04e8*/ 	.word	0x00000009
        /*04ec*/ 	.word	0x00000000
        /*04f0*/ 	.short	0x010a
        /*04f2*/ 	.byte	0x3f
	.zero		1


	//   ....[67]....
        /*04f4*/ 	.word	0x00009e60
        /*04f8*/ 	.word	0x00000008
        /*04fc*/ 	.word	0x00000000
        /*0500*/ 	.short	0x010a
        /*0502*/ 	.byte	0x3f
	.zero		1


	//   ....[68]....
        /*0504*/ 	.word	0x00009ef0
        /*0508*/ 	.word	0x00000009
        /*050c*/ 	.word	0x00000000
        /*0510*/ 	.short	0x010a
        /*0512*/ 	.byte	0x3f
	.zero		1


	//   ....[69]....
        /*0514*/ 	.word	0x00009f80
        /*0518*/ 	.word	0x00000008
        /*051c*/ 	.word	0x00000000
        /*0520*/ 	.short	0x010a
        /*0522*/ 	.byte	0x3f
	.zero		1


	//   ....[70]....
        /*0524*/ 	.word	0x0000a010
        /*0528*/ 	.word	0x00000009
        /*052c*/ 	.word	0x00000000
        /*0530*/ 	.short	0x010a
        /*0532*/ 	.byte	0x3f
	.zero		1


	//   ....[71]....
        /*0534*/ 	.word	0x0000a0a0
        /*0538*/ 	.word	0x00000008
        /*053c*/ 	.word	0x00000000
        /*0540*/ 	.short	0x010a
        /*0542*/ 	.byte	0x3f
	.zero		1


	//   ....[72]....
        /*0544*/ 	.word	0x0000a130
        /*0548*/ 	.word	0x00000009
        /*054c*/ 	.word	0x00000000
        /*0550*/ 	.short	0x010a
        /*0552*/ 	.byte	0x3f
	.zero		1


	//   ....[73]....
        /*0554*/ 	.word	0x0000a1c0
        /*0558*/ 	.word	0x00000008
        /*055c*/ 	.word	0x00000000
        /*0560*/ 	.short	0x010a
        /*0562*/ 	.byte	0x3f
	.zero		1


	//   ....[74]....
        /*0564*/ 	.word	0x0000a250
        /*0568*/ 	.word	0x00000009
        /*056c*/ 	.word	0x00000000
        /*0570*/ 	.short	0x010a
        /*0572*/ 	.byte	0x3f
	.zero		1


	//   ....[75]....
        /*0574*/ 	.word	0x0000a2e0
        /*0578*/ 	.word	0x00000008
        /*057c*/ 	.word	0x00000000
        /*0580*/ 	.short	0x010a
        /*0582*/ 	.byte	0x3f
	.zero		1


	//   ....[76]....
        /*0584*/ 	.word	0x0000a370
        /*0588*/ 	.word	0x00000009
        /*058c*/ 	.word	0x00000000
        /*0590*/ 	.short	0x010a
        /*0592*/ 	.byte	0x3f
	.zero		1


	//   ....[77]....
        /*0594*/ 	.word	0x0000a400
        /*0598*/ 	.word	0x00000008
        /*059c*/ 	.word	0x00000000
        /*05a0*/ 	.short	0x010a
        /*05a2*/ 	.byte	0x3f
	.zero		1


	//   ....[78]....
        /*05a4*/ 	.word	0x0000a490
        /*05a8*/ 	.word	0x00000009
        /*05ac*/ 	.word	0x00000000
        /*05b0*/ 	.short	0x010a
        /*05b2*/ 	.byte	0x3f
	.zero		1


	//   ....[79]....
        /*05b4*/ 	.word	0x0000a520
        /*05b8*/ 	.word	0x00000008
        /*05bc*/ 	.word	0x00000000
        /*05c0*/ 	.short	0x010a
        /*05c2*/ 	.byte	0x3f
	.zero		1


	//   ....[80]....
        /*05c4*/ 	.word	0x0000a5b0
        /*05c8*/ 	.word	0x00000009
        /*05cc*/ 	.word	0x00000000
        /*05d0*/ 	.short	0x010a
        /*05d2*/ 	.byte	0x3f
	.zero		1


	//   ....[81]....
        /*05d4*/ 	.word	0x0000a640
        /*05d8*/ 	.word	0x00000008
        /*05dc*/ 	.word	0x00000000
        /*05e0*/ 	.short	0x010a
        /*05e2*/ 	.byte	0x3f
	.zero		1


	//   ....[82]....
        /*05e4*/ 	.word	0x0000a6d0
        /*05e8*/ 	.word	0x0000000b
        /*05ec*/ 	.word	0x00000000
        /*05f0*/ 	.short	0x010a
        /*05f2*/ 	.byte	0x3f
	.zero		1


	//   ....[83]....
        /*05f4*/ 	.word	0x0000a760
        /*05f8*/ 	.word	0x00000003
        /*05fc*/ 	.word	0x00000000
        /*0600*/ 	.short	0x010a
        /*0602*/ 	.byte	0x3f
	.zero		1


	//   ....[84]....
        /*0604*/ 	.word	0x0000a7c0
        /*0608*/ 	.word	0x000000a1
        /*060c*/ 	.word	0x00000000
        /*0610*/ 	.short	0x010a
        /*0612*/ 	.byte	0x3f
	.zero		1


	//   ....[85]....
        /*0614*/ 	.word	0x0000a810
        /*0618*/ 	.word	0x00000003
        /*061c*/ 	.word	0x00000000
        /*0620*/ 	.short	0x010a
        /*0622*/ 	.byte	0x3f
	.zero		1


	//   ....[86]....
        /*0624*/ 	.word	0x0000a870
        /*0628*/ 	.word	0x00000005
        /*062c*/ 	.word	0x00000000
        /*0630*/ 	.short	0x010a
        /*0632*/ 	.byte	0x3f
	.zero		1


	//   ....[87]....
        /*0634*/ 	.word	0x0000a8c0
        /*0638*/ 	.word	0x000000a1
        /*063c*/ 	.word	0x00000010
        /*0640*/ 	.short	0x010a
        /*0642*/ 	.byte	0x3f
	.zero		1


	//   ....[88]....
        /*0644*/ 	.word	0x0000a990
        /*0648*/ 	.word	0x0000000a
        /*064c*/ 	.word	0x000000b0
        /*0650*/ 	.short	0x010a
        /*0652*/ 	.byte	0x3f
	.zero		1


	//   ....[89]....
        /*0654*/ 	.word	0x0000aa60
        /*0658*/ 	.word	0x00000009
        /*065c*/ 	.word	0x00000000
        /*0660*/ 	.short	0x010a
        /*0662*/ 	.byte	0x3f
	.zero		1


	//   ....[90]....
        /*0664*/ 	.word	0x0000aab0
        /*0668*/ 	.word	0x00000008
        /*066c*/ 	.word	0x00000000
        /*0670*/ 	.short	0x010a
        /*0672*/ 	.byte	0x3f
	.zero		1


	//   ....[91]....
        /*0674*/ 	.word	0x0000ab00
        /*0678*/ 	.word	0x00000009
        /*067c*/ 	.word	0x00000000
        /*0680*/ 	.short	0x010a
        /*0682*/ 	.byte	0x3f
	.zero		1


	//   ....[92]....
        /*0684*/ 	.word	0x0000ab50
        /*0688*/ 	.word	0x00000008
        /*068c*/ 	.word	0x00000000
        /*0690*/ 	.short	0x010a
        /*0692*/ 	.byte	0x3f
	.zero		1


	//   ....[93]....
        /*0694*/ 	.word	0x0000aba0
        /*0698*/ 	.word	0x00000009
        /*069c*/ 	.word	0x00000000
        /*06a0*/ 	.short	0x010a
        /*06a2*/ 	.byte	0x3f
	.zero		1


	//   ....[94]....
        /*06a4*/ 	.word	0x0000abf0
        /*06a8*/ 	.word	0x00000008
        /*06ac*/ 	.word	0x00000000
        /*06b0*/ 	.short	0x010a
        /*06b2*/ 	.byte	0x3f
	.zero		1


	//   ....[95]....
        /*06b4*/ 	.word	0x0000ac40
        /*06b8*/ 	.word	0x00000009
        /*06bc*/ 	.word	0x00000000
        /*06c0*/ 	.short	0x010a
        /*06c2*/ 	.byte	0x3f
	.zero		1


	//   ....[96]....
        /*06c4*/ 	.word	0x0000ac90
        /*06c8*/ 	.word	0x00000008
        /*06cc*/ 	.word	0x00000000
        /*06d0*/ 	.short	0x010a
        /*06d2*/ 	.byte	0x3f
	.zero		1


	//   ....[97]....
        /*06d4*/ 	.word	0x0000ace0
        /*06d8*/ 	.word	0x00000009
        /*06dc*/ 	.word	0x00000000
        /*06e0*/ 	.short	0x010a
        /*06e2*/ 	.byte	0x3f
	.zero		1


	//   ....[98]....
        /*06e4*/ 	.word	0x0000ad30
        /*06e8*/ 	.word	0x00000008
        /*06ec*/ 	.word	0x00000000
        /*06f0*/ 	.short	0x010a
        /*06f2*/ 	.byte	0x3f
	.zero		1


	//   ....[99]....
        /*06f4*/ 	.word	0x0000ad80
        /*06f8*/ 	.word	0x00000009
        /*06fc*/ 	.word	0x00000000
        /*0700*/ 	.short	0x010a
        /*0702*/ 	.byte	0x3f
	.zero		1


	//   ....[100]....
        /*0704*/ 	.word	0x0000add0
        /*0708*/ 	.word	0x00000008
        /*070c*/ 	.word	0x00000000
        /*0710*/ 	.short	0x010a
        /*0712*/ 	.byte	0x3f
	.zero		1


	//   ....[101]....
        /*0714*/ 	.word	0x0000ae20
        /*0718*/ 	.word	0x00000009
        /*071c*/ 	.word	0x00000000
        /*0720*/ 	.short	0x010a
        /*0722*/ 	.byte	0x3f
	.zero		1


	//   ....[102]....
        /*0724*/ 	.word	0x0000ae70
        /*0728*/ 	.word	0x00000008
        /*072c*/ 	.word	0x00000000
        /*0730*/ 	.short	0x010a
        /*0732*/ 	.byte	0x3f
	.zero		1


	//   ....[103]....
        /*0734*/ 	.word	0x0000aec0
        /*0738*/ 	.word	0x00000009
        /*073c*/ 	.word	0x00000000
        /*0740*/ 	.short	0x010a
        /*0742*/ 	.byte	0x3f
	.zero		1


	//   ....[104]....
        /*0744*/ 	.word	0x0000af10
        /*0748*/ 	.word	0x00000008
        /*074c*/ 	.word	0x00000000
        /*0750*/ 	.short	0x010a
        /*0752*/ 	.byte	0x3f
	.zero		1


	//   ....[105]....
        /*0754*/ 	.word	0x0000af60
        /*0758*/ 	.word	0x00000009
        /*075c*/ 	.word	0x00000000
        /*0760*/ 	.short	0x010a
        /*0762*/ 	.byte	0x3f
	.zero		1


	//   ....[106]....
        /*0764*/ 	.word	0x0000afb0
        /*0768*/ 	.word	0x00000008
        /*076c*/ 	.word	0x00000000
        /*0770*/ 	.short	0x010a
        /*0772*/ 	.byte	0x3f
	.zero		1


	//   ....[107]....
        /*0774*/ 	.word	0x0000b000
        /*0778*/ 	.word	0x00000009
        /*077c*/ 	.word	0x00000000
        /*0780*/ 	.short	0x010a
        /*0782*/ 	.byte	0x3f
	.zero		1


	//   ....[108]....
        /*0784*/ 	.word	0x0000b050
        /*0788*/ 	.word	0x00000008
        /*078c*/ 	.word	0x00000000
        /*0790*/ 	.short	0x010a
        /*0792*/ 	.byte	0x3f
	.zero		1


	//   ....[109]....
        /*0794*/ 	.word	0x0000b0a0
        /*0798*/ 	.word	0x0000000b
        /*079c*/ 	.word	0x00000000
        /*07a0*/ 	.short	0x010a
        /*07a2*/ 	.byte	0x3f
	.zero		1


	//----- nvinfo : EIATTR_NUM_MBARRIERS
	.align		4
.L_37:
        /*07a4*/ 	.byte	0x03, 0x38
        /*07a6*/ 	.short	0x0032


	//----- nvinfo : EIATTR_EXIT_INSTR_OFFSETS
	.align		4
        /*07a8*/ 	.byte	0x04, 0x1c
        /*07aa*/ 	.short	(.L_39 - .L_38)


	//   ....[0]....
.L_38:
        /*07ac*/ 	.word	0x00001680


	//   ....[1]....
        /*07b0*/ 	.word	0x000016e0


	//   ....[2]....
        /*07b4*/ 	.word	0x00008c00


	//   ....[3]....
        /*07b8*/ 	.word	0x00008c30


	//   ....[4]....
        /*07bc*/ 	.word	0x0000a7b0


	//----- nvinfo : EIATTR_MAX_THREADS
	.align		4
.L_39:
        /*07c0*/ 	.byte	0x04, 0x05
        /*07c2*/ 	.short	(.L_41 - .L_40)
.L_40:
        /*07c4*/ 	.word	0x00000180
        /*07c8*/ 	.word	0x00000001
        /*07cc*/ 	.word	0x00000001


	//----- nvinfo : EIATTR_CRS_STACK_SIZE
	.align		4
.L_41:
        /*07d0*/ 	.byte	0x04, 0x1e
        /*07d2*/ 	.short	(.L_43 - .L_42)
.L_42:
        /*07d4*/ 	.word	0x00000000


	//----- nvinfo : EIATTR_CBANK_PARAM_SIZE
	.align		4
.L_43:
        /*07d8*/ 	.byte	0x03, 0x19
        /*07da*/ 	.short	0x0470


	//----- nvinfo : EIATTR_PARAM_CBANK
	.align		4
        /*07dc*/ 	.byte	0x04, 0x0a
        /*07de*/ 	.short	(.L_45 - .L_44)
	.align		4
.L_44:
        /*07e0*/ 	.word	index@(.nv.constant0._ZN7cutlass13device_kernelINS_4gemm6kernel13GemmUniversalIN4cute5tupleIJiiiiEEENS1_10collective13CollectiveMmaINS1_34MainloopSm90TmaGmmaWarpSpecializedILi22ENS5_IJNS4_1CILi4EEESB_NSA_ILi1EEEEEENS1_32KernelTmaWarpSpecializedPingpongEEENS5_IJNSA_ILi64EEENSA_ILi256EEENSA_ILi32EEEEEEaNS5_IJlSC_lEEEaSK_NS4_8TiledMMAINS4_8MMA_AtomIJNS4_4SM904GMMA27MMA_64x256x32_S32S8S8_SS_TNEEEENS4_6LayoutINS5_IJSC_SC_SC_EEENS5_IJNSA_ILi0EEEST_ST_EEEEENS5_IJNS4_10UnderscoreESW_SW_EEEEENS4_23SM90_TMA_LOAD_MULTICASTENS4_14ComposedLayoutINS4_7SwizzleILi1ELi4ELi3EEENS4_18smem_ptr_flag_bitsILi8EEENSR_INS5_IJNSA_ILi8EEESI_EEENS5_IJSI_SC_EEEEEEEvNS4_8identityESZ_S19_vS1A_EENS_8epilogue10collective6detail29Sm90TmaWarpSpecializedAdapterINS1D_15DefaultEpilogueIaSK_SK_NS1C_6thread17LinearCombinationIaLi1EiiLNS1H_9ScaleType4KindE0ELNS_15FloatRoundStyleE2EaEENS1_15EpilogueDefaultEEEEEvvEEEEvNT_6ParamsE)
        /*07e4*/ 	.short	0x0210
        /*07e6*/ 	.short	0x0470


	//----- nvinfo : EIATTR_SW_WAR
	.align		4
.L_45:
        /*07e8*/ 	.byte	0x04, 0x36
        /*07ea*/ 	.short	(.L_47 - .L_46)
.L_46:
        /*07ec*/ 	.word	0x00000008
.L_47:


//--------------------- .nv.callgraph             --------------------------
	.section	.nv.callgraph,"",@"SHT_CUDA_CALLGRAPH"
	.align	4
	.sectionentsize	8
	.align		4
        /*0000*/ 	.word	0x00000000
	.align		4
        /*0004*/ 	.word	0xffffffff
	.align		4
        /*0008*/ 	.word	index@(_ZN7cutlass13device_kernelINS_4gemm6kernel13GemmUniversalIN4cute5tupleIJiiiiEEENS1_10collective13CollectiveMmaINS1_34MainloopSm90TmaGmmaWarpSpecializedILi22ENS5_IJNS4_1CILi4EEESB_NSA_ILi1EEEEEENS1_32KernelTmaWarpSpecializedPingpongEEENS5_IJNSA_ILi64EEENSA_ILi256EEENSA_ILi32EEEEEEaNS5_IJlSC_lEEEaSK_NS4_8TiledMMAINS4_8MMA_AtomIJNS4_4SM904GMMA27MMA_64x256x32_S32S8S8_SS_TNEEEENS4_6LayoutINS5_IJSC_SC_SC_EEENS5_IJNSA_ILi0EEEST_ST_EEEEENS5_IJNS4_10UnderscoreESW_SW_EEEEENS4_23SM90_TMA_LOAD_MULTICASTENS4_14ComposedLayoutINS4_7SwizzleILi1ELi4ELi3EEENS4_18smem_ptr_flag_bitsILi8EEENSR_INS5_IJNSA_ILi8EEESI_EEENS5_IJSI_SC_EEEEEEEvNS4_8identityESZ_S19_vS1A_EENS_8epilogue10collective6detail29Sm90TmaWarpSpecializedAdapterINS1D_15DefaultEpilogueIaSK_SK_NS1C_6thread17LinearCombinationIaLi1EiiLNS1H_9ScaleType4KindE0ELNS_15FloatRoundStyleE2EaEENS1_15EpilogueDefaultEEEEEvvEEEEvNT_6ParamsE)
	.align		4
        /*000c*/ 	.word	index@(__assertfail)
	.align		4
        /*0010*/ 	.word	0x00000000
	.align		4
        /*0014*/ 	.word	0xfffffffe
	.align		4
        /*0018*/ 	.word	0x00000000
	.align		4
        /*001c*/ 	.word	0xfffffffd
	.align		4
        /*0020*/ 	.word	0x00000000
	.align		4
        /*0024*/ 	.word	0xfffffffc


//--------------------- .nv.constant4             --------------------------
	.section	.nv.constant4,"a",@progbits
	.align	8
	.align		8
.nv.constant4:
        /*0000*/ 	.dword	__assertfail
	.align		8
        /*0008*/ 	.dword	__unnamed_1
	.align		8
        /*0010*/ 	.dword	_ZN40_INTERNAL_0cb84622_4_k_cu_593f14ca_285654cuda3std3__45__cpo5beginE
	.align		8
        /*0018*/ 	.dword	_ZN40_INTERNAL_0cb84622_4_k_cu_593f14ca_285654cuda3std3__45__cpo3endE
	.align		8
        /*0020*/ 	.dword	_ZN40_INTERNAL_0cb84622_4_k_cu_593f14ca_285654cuda3std3__45__cpo6cbeginE
	.align		8
        /*0028*/ 	.dword	_ZN40_INTERNAL_0cb84622_4_k_cu_593f14ca_285654cuda3std3__45__cpo4cendE
	.align		8
        /*0030*/ 	.dword	_ZN40_INTERNAL_0cb84622_4_k_cu_593f14ca_285654cuda3std3__442_GLOBAL__N__0cb84622_4_k_cu_593f14ca_285656ignoreE
	.align		8
        /*0038*/ 	.dword	_ZN40_INTERNAL_0cb84622_4_k_cu_593f14ca_285654cuda3std3__419piecewise_constructE
	.align		8
        /*0040*/ 	.dword	_ZN40_INTERNAL_0cb84622_4_k_cu_593f14ca_285654cuda3std3__48in_placeE
	.align		8
        /*0048*/ 	.dword	_ZN40_INTERNAL_0cb84622_4_k_cu_593f14ca_285654cuda3std6ranges3__45__cpo4swapE
	.align		8
        /*0050*/ 	.dword	_ZN40_INTERNAL_0cb84622_4_k_cu_593f14ca_285654cuda3std6ranges3__45__cpo9iter_moveE
	.align		8
        /*0058*/ 	.dword	_ZN40_INTERNAL_0cb84622_4_k_cu_593f14ca_285654cute7productE
	.align		8
        /*0060*/ 	.dword	_ZN40_INTERNAL_0cb84622_4_k_cu_593f14ca_285654cute1_E
	.align		8
        /*0068*/ 	.dword	$str$22
	.align		8
        /*0070*/ 	.dword	$str$23


//--------------------- .text._ZN7cutlass13device_kernelINS_4gemm6kernel13GemmUniversalIN4cute5tupleIJiiiiEEENS1_10collective13CollectiveMmaINS1_34MainloopSm90TmaGmmaWarpSpecializedILi22ENS5_IJNS4_1CILi4EEESB_NSA_ILi1EEEEEENS1_32KernelTmaWarpSpecializedPingpongEEENS5_IJNSA_ILi64EEENSA_ILi256EEENSA_ILi32EEEEEEaNS5_IJlSC_lEEEaSK_NS4_8TiledMMAINS4_8MMA_AtomIJNS4_4SM904GMMA27MMA_64x256x32_S32S8S8_SS_TNEEEENS4_6LayoutINS5_IJSC_SC_SC_EEENS5_IJNSA_ILi0EEEST_ST_EEEEENS5_IJNS4_10UnderscoreESW_SW_EEEEENS4_23SM90_TMA_LOAD_MULTICASTENS4_14ComposedLayoutINS4_7SwizzleILi1ELi4ELi3EEENS4_18smem_ptr_flag_bitsILi8EEENSR_INS5_IJNSA_ILi8EEESI_EEENS5_IJSI_SC_EEEEEEEvNS4_8identityESZ_S19_vS1A_EENS_8epilogue10collective6detail29Sm90TmaWarpSpecializedAdapterINS1D_15DefaultEpilogueIaSK_SK_NS1C_6thread17LinearCombinationIaLi1EiiLNS1H_9ScaleType4KindE0ELNS_15FloatRoundStyleE2EaEENS1_15EpilogueDefaultEEEEEvvEEEEvNT_6ParamsE --------------------------
	.section	.text._ZN7cutlass13device_kernelINS_4gemm6kernel13GemmUniversalIN4cute5tupleIJiiiiEEENS1_10collective13CollectiveMmaINS1_34MainloopSm90TmaGmmaWarpSpecializedILi22ENS5_IJNS4_1CILi4EEESB_NSA_ILi1EEEEEENS1_32KernelTmaWarpSpecializedPingpongEEENS5_IJNSA_ILi64EEENSA_ILi256EEENSA_ILi32EEEEEEaNS5_IJlSC_lEEEaSK_NS4_8TiledMMAINS4_8MMA_AtomIJNS4_4SM904GMMA27MMA_64x256x32_S32S8S8_SS_TNEEEENS4_6LayoutINS5_IJSC_SC_SC_EEENS5_IJNSA_ILi0EEEST_ST_EEEEENS5_IJNS4_10UnderscoreESW_SW_EEEEENS4_23SM90_TMA_LOAD_MULTICASTENS4_14ComposedLayoutINS4_7SwizzleILi1ELi4ELi3EEENS4_18smem_ptr_flag_bitsILi8EEENSR_INS5_IJNSA_ILi8EEESI_EEENS5_IJSI_SC_EEEEEEEvNS4_8identityESZ_S19_vS1A_EENS_8epilogue10collective6detail29Sm90TmaWarpSpecializedAdapterINS1D_15DefaultEpilogueIaSK_SK_NS1C_6thread17LinearCombinationIaLi1EiiLNS1H_9ScaleType4KindE0ELNS_15FloatRoundStyleE2EaEENS1_15EpilogueDefaultEEEEEvvEEEEvNT_6ParamsE,"ax",@progbits
	.align	128
.text._ZN7cutlass13device_kernelINS_4gemm6kernel13GemmUniversalIN4cute5tupleIJiiiiEEENS1_10collective13CollectiveMmaINS1_34MainloopSm90TmaGmmaWarpSpecializedILi22ENS5_IJNS4_1CILi4EEESB_NSA_ILi1EEEEEENS1_32KernelTmaWarpSpecializedPingpongEEENS5_IJNSA_ILi64EEENSA_ILi256EEENSA_ILi32EEEEEEaNS5_IJlSC_lEEEaSK_NS4_8TiledMMAINS4_8MMA_AtomIJNS4_4SM904GMMA27MMA_64x256x32_S32S8S8_SS_TNEEEENS4_6LayoutINS5_IJSC_SC_SC_EEENS5_IJNSA_ILi0EEEST_ST_EEEEENS5_IJNS4_10UnderscoreESW_SW_EEEEENS4_23SM90_TMA_LOAD_MULTICASTENS4_14ComposedLayoutINS4_7SwizzleILi1ELi4ELi3EEENS4_18smem_ptr_flag_bitsILi8EEENSR_INS5_IJNSA_ILi8EEESI_EEENS5_IJSI_SC_EEEEEEEvNS4_8identityESZ_S19_vS1A_EENS_8epilogue10collective6detail29Sm90TmaWarpSpecializedAdapterINS1D_15DefaultEpilogueIaSK_SK_NS1C_6thread17LinearCombinationIaLi1EiiLNS1H_9ScaleType4KindE0ELNS_15FloatRoundStyleE2EaEENS1_15EpilogueDefaultEEEEEvvEEEEvNT_6ParamsE:
        .type           _ZN7cutlass13device_kernelINS_4gemm6kernel13GemmUniversalIN4cute5tupleIJiiiiEEENS1_10collective13CollectiveMmaINS1_34MainloopSm90TmaGmmaWarpSpecializedILi22ENS5_IJNS4_1CILi4EEESB_NSA_ILi1EEEEEENS1_32KernelTmaWarpSpecializedPingpongEEENS5_IJNSA_ILi64EEENSA_ILi256EEENSA_ILi32EEEEEEaNS5_IJlSC_lEEEaSK_NS4_8TiledMMAINS4_8MMA_AtomIJNS4_4SM904GMMA27MMA_64x256x32_S32S8S8_SS_TNEEEENS4_6LayoutINS5_IJSC_SC_SC_EEENS5_IJNSA_ILi0EEEST_ST_EEEEENS5_IJNS4_10UnderscoreESW_SW_EEEEENS4_23SM90_TMA_LOAD_MULTICASTENS4_14ComposedLayoutINS4_7SwizzleILi1ELi4ELi3EEENS4_18smem_ptr_flag_bitsILi8EEENSR_INS5_IJNSA_ILi8EEESI_EEENS5_IJSI_SC_EEEEEEEvNS4_8identityESZ_S19_vS1A_EENS_8epilogue10collective6detail29Sm90TmaWarpSpecializedAdapterINS1D_15DefaultEpilogueIaSK_SK_NS1C_6thread17LinearCombinationIaLi1EiiLNS1H_9ScaleType4KindE0ELNS_15FloatRoundStyleE2EaEENS1_15EpilogueDefaultEEEEEvvEEEEvNT_6ParamsE,@function
        .size           _ZN7cutlass13device_kernelINS_4gemm6kernel13GemmUniversalIN4cute5tupleIJiiiiEEENS1_10collective13CollectiveMmaINS1_34MainloopSm90TmaGmmaWarpSpecializedILi22ENS5_IJNS4_1CILi4EEESB_NSA_ILi1EEEEEENS1_32KernelTmaWarpSpecializedPingpongEEENS5_IJNSA_ILi64EEENSA_ILi256EEENSA_ILi32EEEEEEaNS5_IJlSC_lEEEaSK_NS4_8TiledMMAINS4_8MMA_AtomIJNS4_4SM904GMMA27MMA_64x256x32_S32S8S8_SS_TNEEEENS4_6LayoutINS5_IJSC_SC_SC_EEENS5_IJNSA_ILi0EEEST_ST_EEEEENS5_IJNS4_10UnderscoreESW_SW_EEEEENS4_23SM90_TMA_LOAD_MULTICASTENS4_14ComposedLayoutINS4_7SwizzleILi1ELi4ELi3EEENS4_18smem_ptr_flag_bitsILi8EEENSR_INS5_IJNSA_ILi8EEESI_EEENS5_IJSI_SC_EEEEEEEvNS4_8identityESZ_S19_vS1A_EENS_8epilogue10collective6detail29Sm90TmaWarpSpecializedAdapterINS1D_15DefaultEpilogueIaSK_SK_NS1C_6thread17LinearCombinationIaLi1EiiLNS1H_9ScaleType4KindE0ELNS_15FloatRoundStyleE2EaEENS1_15EpilogueDefaultEEEEEvvEEEEvNT_6ParamsE,(.L_x_370 - _ZN7cutlass13device_kernelINS_4gemm6kernel13GemmUniversalIN4cute5tupleIJiiiiEEENS1_10collective13CollectiveMmaINS1_34MainloopSm90TmaGmmaWarpSpecializedILi22ENS5_IJNS4_1CILi4EEESB_NSA_ILi1EEEEEENS1_32KernelTmaWarpSpecializedPingpongEEENS5_IJNSA_ILi64EEENSA_ILi256EEENSA_ILi32EEEEEEaNS5_IJlSC_lEEEaSK_NS4_8TiledMMAINS4_8MMA_AtomIJNS4_4SM904GMMA27MMA_64x256x32_S32S8S8_SS_TNEEEENS4_6LayoutINS5_IJSC_SC_SC_EEENS5_IJNSA_ILi0EEEST_ST_EEEEENS5_IJNS4_10UnderscoreESW_SW_EEEEENS4_23SM90_TMA_LOAD_MULTICASTENS4_14ComposedLayoutINS4_7SwizzleILi1ELi4ELi3EEENS4_18smem_ptr_flag_bitsILi8EEENSR_INS5_IJNSA_ILi8EEESI_EEENS5_IJSI_SC_EEEEEEEvNS4_8identityESZ_S19_vS1A_EENS_8epilogue10collective6detail29Sm90TmaWarpSpecializedAdapterINS1D_15DefaultEpilogueIaSK_SK_NS1C_6thread17LinearCombinationIaLi1EiiLNS1H_9ScaleType4KindE0ELNS_15FloatRoundStyleE2EaEENS1_15EpilogueDefaultEEEEEvvEEEEvNT_6ParamsE)
        .other          _ZN7cutlass13device_kernelINS_4gemm6kernel13GemmUniversalIN4cute5tupleIJiiiiEEENS1_10collective13CollectiveMmaINS1_34MainloopSm90TmaGmmaWarpSpecializedILi22ENS5_IJNS4_1CILi4EEESB_NSA_ILi1EEEEEENS1_32KernelTmaWarpSpecializedPingpongEEENS5_IJNSA_ILi64EEENSA_ILi256EEENSA_ILi32EEEEEEaNS5_IJlSC_lEEEaSK_NS4_8TiledMMAINS4_8MMA_AtomIJNS4_4SM904GMMA27MMA_64x256x32_S32S8S8_SS_TNEEEENS4_6LayoutINS5_IJSC_SC_SC_EEENS5_IJNSA_ILi0EEEST_ST_EEEEENS5_IJNS4_10UnderscoreESW_SW_EEEEENS4_23SM90_TMA_LOAD_MULTICASTENS4_14ComposedLayoutINS4_7SwizzleILi1ELi4ELi3EEENS4_18smem_ptr_flag_bitsILi8EEENSR_INS5_IJNSA_ILi8EEESI_EEENS5_IJSI_SC_EEEEEEEvNS4_8identityESZ_S19_vS1A_EENS_8epilogue10collective6detail29Sm90TmaWarpSpecializedAdapterINS1D_15DefaultEpilogueIaSK_SK_NS1C_6thread17LinearCombinationIaLi1EiiLNS1H_9ScaleType4KindE0ELNS_15FloatRoundStyleE2EaEENS1_15EpilogueDefaultEEEEEvvEEEEvNT_6ParamsE,@"STO_CUDA_ENTRY STV_DEFAULT"
_ZN7cutlass13device_kernelINS_4gemm6kernel13GemmUniversalIN4cute5tupleIJiiiiEEENS1_10collective13CollectiveMmaINS1_34MainloopSm90TmaGmmaWarpSpecializedILi22ENS5_IJNS4_1CILi4EEESB_NSA_ILi1EEEEEENS1_32KernelTmaWarpSpecializedPingpongEEENS5_IJNSA_ILi64EEENSA_ILi256EEENSA_ILi32EEEEEEaNS5_IJlSC_lEEEaSK_NS4_8TiledMMAINS4_8MMA_AtomIJNS4_4SM904GMMA27MMA_64x256x32_S32S8S8_SS_TNEEEENS4_6LayoutINS5_IJSC_SC_SC_EEENS5_IJNSA_ILi0EEEST_ST_EEEEENS5_IJNS4_10UnderscoreESW_SW_EEEEENS4_23SM90_TMA_LOAD_MULTICASTENS4_14ComposedLayoutINS4_7SwizzleILi1ELi4ELi3EEENS4_18smem_ptr_flag_bitsILi8EEENSR_INS5_IJNSA_ILi8EEESI_EEENS5_IJSI_SC_EEEEEEEvNS4_8identityESZ_S19_vS1A_EENS_8epilogue10collective6detail29Sm90TmaWarpSpecializedAdapterINS1D_15DefaultEpilogueIaSK_SK_NS1C_6thread17LinearCombinationIaLi1EiiLNS1H_9ScaleType4KindE0ELNS_15FloatRoundStyleE2EaEENS1_15EpilogueDefaultEEEEEvvEEEEvNT_6ParamsE:
[----:B------:R-:W0:Y:S02]  /*0000*/  LDC R1, c[0x0][0x28] ;  /* 0x00000a00ff017b82 */ /* 0x000e240000000800 */
[----:B0-----:R-:W-:Y:S01]  /*0010*/  VIADD R1, R1, 0xfffffff8 ;  /* 0xfffffff801017836 */ /* 0x001fe20000000000 */
[----:B------:R-:W0:Y:S01]  /*0020*/  S2R R4, SR_TID.X ;  /* 0x0000000000047919 */ /* 0x000e220000002100 */
[----:B------:R-:W-:Y:S01]  /*0030*/  ELECT P0, URZ, PT ;  /* 0x00000000003f782f */ /* 0x000fe20003800000 */
[----:B------:R-:W-:Y:S01]  /*0040*/  BSSY B0, `(.L_x_0) ;  /* 0x000000f000007945 */ /* 0x000fe20003800000 */
[--C-:B0-----:R-:W-:Y:S02]  /*0050*/  SHF.R.U32.HI R2, RZ, 0x5, R4.reuse ;  /* 0x00000005ff027819 */ /* 0x101fe40000011604 */
[----:B------:R-:W-:-:S03]  /*0060*/  SHF.R.U32.HI R7, RZ, 0x7, R4 ;  /* 0x00000007ff077819 */ /* 0x000fc60000011604 */
[----:B------:R-:W0:Y:S04]  /*0070*/  SHFL.IDX PT, R5, R2, RZ, 0x1f ;  /* 0x00001fff02057589 */ /* 0x000e2800000e0000 */
[----:B------:R1:W2:Y:S01]  /*0080*/  SHFL.IDX PT, R10, R7, RZ, 0x1f ;  /* 0x00001fff070a7589 */ /* 0x0002a200000e0000 */
[----:B0-----:R-:W-:-:S13]  /*0090*/  ISETP.NE.OR P0, PT, R5, RZ, !P0 ;  /* 0x000000ff0500720c */ /* 0x001fda0004705670 */
[----:B-12---:R-:W-:Y:S05]  /*00a0*/  @P0 BRA `(.L_x_1) ;  /* 0x0000000000200947 */ /* 0x006fea0003800000 */
[----:B------:R-:W-:Y:S02]  /*00b0*/  ULDC.64 UR4, c[0x0][0x198] ;  /* 0x0000660000047ab9 */ /* 0x000fe40000000a00 */
[----:B------:R-:W-:Y:S02]  /*00c0*/  UIADD3 UR6, UP0, UR4, 0xf0, URZ ;  /* 0x000000f004067890 */ /* 0x000fe4000ff1e03f */
[----:B------:R-:W-:Y:S02]  /*00d0*/  UIADD3 UR4, UP1, UR4, 0x1f0, URZ ;  /* 0x000001f004047890 */ /* 0x000fe4000ff3e03f */
[----:B------:R-:W-:Y:S02]  /*00e0*/  UIADD3.X UR7, URZ, UR5, URZ, UP0, !UPT ;  /* 0x000000053f077290 */ /* 0x000fe400087fe43f */
[----:B------:R-:W-:-:S07]  /*00f0*/  UIADD3.X UR5, URZ, UR5, URZ, UP1, !UPT ;  /* 0x000000053f057290 */ /* 0x000fce0008ffe43f */
[----:B------:R0:W-:Y:S02]  /*0100*/  UTMACCTL.PF [UR6] ;  /* 0x00000000060079b9 */ /* 0x0001e40008040000 */
[----:B------:R0:W-:Y:S02]  /*0110*/  UTMACCTL.PF [UR4] ;  /* 0x00000000040079b9 */ /* 0x0001e40008040000 */
[----:B0-----:R-:W-:Y:S01]  /*0120*/  NOP ;  /* 0x0000000000007918 */ /* 0x001fe20000000000 */
.L_x_1:
[----:B------:R-:W-:Y:S05]  /*0130*/  BSYNC B0 ;  /* 0x0000000000007941 */ /* 0x000fea0003800000 */
.L_x_0:
[----:B------:R-:W0:Y:S01]  /*0140*/  SHFL.IDX PT, R8, R2, RZ, 0x1f ;  /* 0x00001fff02087589 */ /* 0x000e2200000e0000 */
[----:B------:R-:W-:-:S04]  /*0150*/  SHF.R.S32.HI R3, RZ, 0x1f, R4 ;  /* 0x0000001fff037819 */ /* 0x000fc80000011404 */
[----:B------:R-:W-:-:S04]  /*0160*/  LEA.HI R3, R3, R4, RZ, 0x7 ;  /* 0x0000000403037211 */ /* 0x000fc800078f38ff */
[----:B------:R-:W-:-:S05]  /*0170*/  LOP3.LUT R3, R3, 0xffffff80, RZ, 0xc0, !PT ;  /* 0xffffff8003037812 */ /* 0x000fca00078ec0ff */
[----:B------:R-:W-:Y:S01]  /*0180*/  IMAD.IADD R3, R4, 0x1, -R3 ;  /* 0x0000000104037824 */ /* 0x000fe200078e0a03 */
[----:B0-----:R-:W-:-:S13]  /*0190*/  ISETP.NE.AND P0, PT, R8, RZ, PT ;  /* 0x000000ff0800720c */ /* 0x001fda0003f05270 */
[----:B------:R-:W-:Y:S05]  /*01a0*/  @P0 BRA `(.L_x_2) ;  /* 0x0000000000f40947 */ /* 0x000fea0003800000 */
[----:B------:R-:W-:Y:S01]  /*01b0*/  ELECT P0, URZ, PT ;  /* 0x00000000003f782f */ /* 0x000fe20003800000 */
[----:B------:R-:W-:-:S12]  /*01c0*/  BSSY B0, `(.L_x_2) ;  /* 0x000003b000007945 */ /* 0x000fd80003800000 */
[----:B------:R-:W-:Y:S05]  /*01d0*/  @!P0 BRA `(.L_x_3) ;  /* 0x0000000000e48947 */ /* 0x000fea0003800000 */
[----:B------:R-:W0:Y:S01]  /*01e0*/  S2UR UR8, SR_CgaCtaId ;  /* 0x00000000000879c3 */ /* 0x000e220000008800 */
[----:B------:R-:W-:Y:S01]  /*01f0*/  UMOV UR4, 0x400 ;  /* 0x0000040000047882 */ /* 0x000fe20000000000 */
[----:B------:R-:W-:Y:S01]  /*0200*/  UMOV UR5, 0x1 ;  /* 0x0000000100057882 */ /* 0x000fe20000000000 */
[----:B------:R-:W-:Y:S02]  /*0210*/  UMOV UR6, 0x7 ;  /* 0x0000000700067882 */ /* 0x000fe40000000000 */
[----:B------:R-:W-:-:S04]  /*0220*/  UIADD3 UR6, -UR6, 0x100000, URZ ;  /* 0x0010000006067890 */ /* 0x000fc8000fffe13f */
[----:B------:R-:W-:Y:S02]  /*0230*/  USHF.L.U32 UR7, UR6, 0xb, URZ ;  /* 0x0000000b06077899 */ /* 0x000fe4000800063f */
[----:B------:R-:W-:Y:S02]  /*0240*/  USHF.L.U32 UR6, UR6, 0x1, URZ ;  /* 0x0000000106067899 */ /* 0x000fe4000800063f */
[----:B0-----:R-:W-:Y:S02]  /*0250*/  ULEA UR8, UR8, UR4, 0x18 ;  /* 0x0000000408087291 */ /* 0x001fe4000f8ec03f */
[----:B------:R-:W-:-:S04]  /*0260*/  UIADD3 UR4, -UR5, 0x100000, URZ ;  /* 0x0010000005047890 */ /* 0x000fc8000fffe13f */
[----:B------:R-:W-:Y:S02]  /*0270*/  USHF.L.U32 UR5, UR4, 0xb, URZ ;  /* 0x0000000b04057899 */ /* 0x000fe4000800063f */
[----:B------:R-:W-:Y:S01]  /*0280*/  USHF.L.U32 UR4, UR4, 0x1, URZ ;  /* 0x0000000104047899 */ /* 0x000fe2000800063f */
[----:B------:R-:W0:Y:S11]  /*0290*/  FENCE.VIEW.ASYNC.S ;  /* 0x00000000000073c6 */ /* 0x000e360000000000 */
[----:B0-----:R0:W1:Y:S01]  /*02a0*/  SYNCS.EXCH.64 URZ, [UR8], UR4 ;  /* 0x00000004083f75b2 */ /* 0x0010620008000100 */
[----:B------:R0:W2:Y:S01]  /*02b0*/  SYNCS.EXCH.64 URZ, [UR8+0xb0], UR6 ;  /* 0x0000b006083f75b2 */ /* 0x0000a20008000100 */
[----:B------:R0:W3:Y:S01]  /*02c0*/  SYNCS.EXCH.64 URZ, [UR8+0x8], UR4 ;  /* 0x00000804083f75b2 */ /* 0x0000e20008000100 */
[----:B------:R0:W4:Y:S01]  /*02d0*/  SYNCS.EXCH.64 URZ, [UR8+0xb8], UR6 ;  /* 0x0000b806083f75b2 */ /* 0x0001220008000100 */
[----:B------:R0:W0:Y:S01]  /*02e0*/  SYNCS.EXCH.64 URZ, [UR8+0x10], UR4 ;  /* 0x00001004083f75b2 */ /* 0x0000220008000100 */
        /* <DEDUP_REMOVED lines=39> */
[----:B-1234-:R-:W-:Y:S01]  /*0560*/  NOP ;  /* 0x0000000000007918 */ /* 0x01efe20000000000 */
.L_x_3:
[----:B0-----:R-:W-:Y:S05]  /*0570*/  BSYNC B0 ;  /* 0x0000000000007941 */ /* 0x001fea0003800000 */
.L_x_2:
[----:B------:R-:W0:Y:S01]  /*0580*/  S2UR UR12, SR_CTAID.X ;  /* 0x00000000000c79c3 */ /* 0x000e220000002500 */
[----:B------:R-:W-:Y:S01]  /*0590*/  SHF.R.S32.HI R0, RZ, 0x1f, R3 ;  /* 0x0000001fff007819 */ /* 0x000fe20000011403 */
[----:B------:R-:W1:Y:S01]  /*05a0*/  SHFL.IDX PT, R15, R2, RZ, 0x1f ;  /* 0x00001fff020f7589 */ /* 0x000e6200000e0000 */
[----:B------:R-:W-:Y:S02]  /*05b0*/  SHF.R.S32.HI R11, RZ, 0x1f, R8 ;  /* 0x0000001fff0b7819 */ /* 0x000fe40000011408 */
[----:B------:R-:W-:Y:S02]  /*05c0*/  ELECT P0, URZ, PT ;  /* 0x00000000003f782f */ /* 0x000fe40003800000 */
[----:B------:R-:W-:Y:S01]  /*05d0*/  LEA.HI R6, R0, R3, RZ, 0x3 ;  /* 0x0000000300067211 */ /* 0x000fe200078f18ff */
[----:B------:R2:W3:Y:S01]  /*05e0*/  SHFL.IDX PT, R13, R2, RZ, 0x1f ;  /* 0x00001fff020d7589 */ /* 0x0004e200000e0000 */
[----:B------:R-:W-:Y:S01]  /*05f0*/  LEA.HI R11, R11, R8, RZ, 0x2 ;  /* 0x000000080b0b7211 */ /* 0x000fe200078f10ff */
[----:B------:R-:W4:Y:S01]  /*0600*/  LDC R14, c[0x0][0x140] ;  /* 0x00005000ff0e7b82 */ /* 0x000f220000000800 */
[----:B------:R-:W-:-:S02]  /*0610*/  SHF.R.S32.HI R9, RZ, 0x3, R6 ;  /* 0x00000003ff097819 */ /* 0x000fc40000011406 */
[----:B------:R-:W-:Y:S02]  /*0620*/  ELECT P1, URZ, PT ;  /* 0x00000000003f782f */ /* 0x000fe40003820000 */
[----:B------:R-:W-:Y:S01]  /*0630*/  SHF.R.S32.HI R12, RZ, 0x1f, R6 ;  /* 0x0000001fff0c7819 */ /* 0x000fe20000011406 */
[----:B------:R-:W-:Y:S01]  /*0640*/  ULDC UR4, c[0x0][0x150] ;  /* 0x0000540000047ab9 */ /* 0x000fe20000000800 */
[----:B------:R-:W5:Y:S01]  /*0650*/  S2R R6, SR_CTAID.Y ;  /* 0x0000000000067919 */ /* 0x000f620000002600 */
[----:B------:R-:W-:Y:S01]  /*0660*/  LOP3.LUT R11, R11, 0x3ffffffc, RZ, 0xc0, !PT ;  /* 0x3ffffffc0b0b7812 */ /* 0x000fe200078ec0ff */
[----:B------:R-:W-:Y:S01]  /*0670*/  UMOV UR11, 0x80 ;  /* 0x00000080000b7882 */ /* 0x000fe20000000000 */
[----:B------:R-:W-:Y:S01]  /*0680*/  LEA.HI R12, R12, R9, RZ, 0x2 ;  /* 0x000000090c0c7211 */ /* 0x000fe200078f10ff */
[----:B------:R-:W5:Y:S01]  /*0690*/  LDC R25, c[0x0][0x148] ;  /* 0x00005200ff197b82 */ /* 0x000f620000000800 */
[----:B--2---:R-:W-:Y:S01]  /*06a0*/  SHF.R.S32.HI R2, RZ, 0x1f, R5 ;  /* 0x0000001fff027819 */ /* 0x004fe20000011405 */
[----:B------:R-:W-:Y:S01]  /*06b0*/  IMAD.IADD R11, R8, 0x1, -R11 ;  /* 0x00000001080b7824 */ /* 0x000fe200078e0a0b */
[----:B------:R-:W-:Y:S01]  /*06c0*/  LOP3.LUT R12, R12, 0xfffffffc, RZ, 0xc0, !PT ;  /* 0xfffffffc0c0c7812 */ /* 0x000fe200078ec0ff */
[----:B------:R-:W-:Y:S01]  /*06d0*/  NOP ;  /* 0x0000000000007918 */ /* 0x000fe20000000000 */
[----:B------:R-:W-:Y:S01]  /*06e0*/  LEA.HI R2, R2, R5, RZ, 0x2 ;  /* 0x0000000502027211 */ /* 0x000fe200078f10ff */
[----:B------:R-:W-:Y:S01]  /*06f0*/  NOP ;  /* 0x0000000000007918 */ /* 0x000fe20000000000 */
[C---:B------:R-:W-:Y:S01]  /*0700*/  VIADD R35, R10.reuse, 0xffffffff ;  /* 0xffffffff0a237836 */ /* 0x040fe20000000000 */
[----:B------:R-:W-:Y:S01]  /*0710*/  ISETP.NE.AND P3, PT, R10, RZ, PT ;  /* 0x000000ff0a00720c */ /* 0x000fe20003f65270 */
[----:B------:R-:W-:Y:S01]  /*0720*/  IMAD.IADD R12, R9, 0x1, -R12 ;  /* 0x00000001090c7824 */ /* 0x000fe200078e0a0c */
[----:B0-----:R-:W-:Y:S01]  /*0730*/  I2FP.F32.U32 R9, UR12 ;  /* 0x0000000c00097c45 */ /* 0x001fe20008201000 */
[----:B------:R-:W-:Y:S01]  /*0740*/  IMAD.MOV.U32 R154, RZ, RZ, 0x1 ;  /* 0x00000001ff9a7424 */ /* 0x000fe200078e00ff */
[----:B-1----:R-:W-:Y:S01]  /*0750*/  ISETP.NE.OR P0, PT, R15, RZ, !P0 ;  /* 0x000000ff0f00720c */ /* 0x002fe20004705670 */
[----:B------:R-:W-:Y:S01]  /*0760*/  IMAD R11, R11, 0x4, R12 ;  /* 0x000000040b0b7824 */ /* 0x000fe200078e020c */
[----:B---3--:R-:W-:Y:S01]  /*0770*/  ISETP.NE.OR P1, PT, R13, RZ, !P1 ;  /* 0x000000ff0d00720c */ /* 0x008fe20004f25670 */
[----:B------:R-:W-:Y:S01]  /*0780*/  FMUL R9, R9, UR4 ;  /* 0x0000000409097c20 */ /* 0x000fe20008400000 */
[----:B------:R-:W0:Y:S01]  /*0790*/  LDC R13, c[0x0][0x144] ;  /* 0x00005100ff0d7b82 */ /* 0x000e220000000800 */
[----:B----4-:R-:W-:Y:S01]  /*07a0*/  ISETP.EQ.U32.AND P2, PT, R14, 0x1, PT ;  /* 0x000000010e00780c */ /* 0x010fe20003f42070 */
[----:B------:R-:W-:Y:S01]  /*07b0*/  ULDC UR4, c[0x0][0x154] ;  /* 0x0000550000047ab9 */ /* 0x000fe20000000800 */
[----:B------:R-:W-:-:S02]  /*07c0*/  SHF.R.S32.HI R8, RZ, 0x1f, R11 ;  /* 0x0000001fff087819 */ /* 0x000fc4000001140b */
[----:B------:R-:W1:Y:S01]  /*07d0*/  F2I.U32.TRUNC.NTZ R9, R9 ;  /* 0x0000000900097305 */ /* 0x000e62000020f000 */
[----:B------:R-:W-:Y:S02]  /*07e0*/  LOP3.LUT R2, R2, 0xfffffffc, RZ, 0xc0, !PT ;  /* 0xfffffffc02027812 */ /* 0x000fe400078ec0ff */
[----:B------:R-:W-:Y:S01]  /*07f0*/  LEA.HI R8, R8, R11, RZ, 0x2 ;  /* 0x0000000b08087211 */ /* 0x000fe200078f10ff */
[----:B------:R-:W-:Y:S01]  /*0800*/  VOTEU.ALL UP2, P0 ;  /* 0x00000000003f7886 */ /* 0x000fe20000040000 */
[----:B------:R-:W-:Y:S01]  /*0810*/  VOTEU.ALL UP0, P0 ;  /* 0x00000000003f7886 */ /* 0x000fe20000000000 */
[----:B------:R-:W-:Y:S01]  /*0820*/  VOTEU.ALL UP3, P1 ;  /* 0x00000000003f7886 */ /* 0x000fe20000860000 */
[----:B-----5:R-:W-:Y:S01]  /*0830*/  I2FP.F32.U32 R12, R6 ;  /* 0x00000006000c7245 */ /* 0x020fe20000201000 */
[----:B------:R-:W-:Y:S01]  /*0840*/  IMAD.IADD R5, R5, 0x1, -R2 ;  /* 0x0000000105057824 */ /* 0x000fe200078e0a02 */
[----:B------:R-:W2:Y:S01]  /*0850*/  @!UP2 S2UR UR7, SR_CgaCtaId ;  /* 0x000000000007a9c3 */ /* 0x000ea20000008800 */
[----:B------:R-:W-:Y:S01]  /*0860*/  LOP3.LUT R8, R8, 0xfffffffc, RZ, 0xc0, !PT ;  /* 0xfffffffc08087812 */ /* 0x000fe200078ec0ff */
[----:B------:R-:W-:-:S02]  /*0870*/  IMAD.SHL.U32 R2, R11, 0x4, RZ ;  /* 0x000000040b027824 */ /* 0x000fc400078e00ff */
[----:B------:R-:W-:Y:S01]  /*0880*/  FMUL R12, R12, UR4 ;  /* 0x000000040c0c7c20 */ /* 0x000fe20008400000 */
[----:B------:R-:W-:Y:S01]  /*0890*/  UMOV UR4, 0x20 ;  /* 0x0000002000047882 */ /* 0x000fe20000000000 */
[----:B------:R-:W-:Y:S01]  /*08a0*/  @!UP2 UMOV UR6, 0x400 ;  /* 0x000004000006a882 */ /* 0x000fe20000000000 */
[----:B-1----:R-:W-:Y:S01]  /*08b0*/  IMAD.MOV R14, RZ, RZ, -R9 ;  /* 0x000000ffff0e7224 */ /* 0x002fe200078e0a09 */
[C---:B------:R-:W-:Y:S01]  /*08c0*/  LOP3.LUT R155, R11.reuse, 0xc, R2, 0x78, !PT ;  /* 0x0000000c0b9b7812 */ /* 0x040fe200078e7802 */
[----:B------:R-:W1:Y:S01]  /*08d0*/  @!UP3 S2UR UR10, SR_CgaCtaId ;  /* 0x00000000000ab9c3 */ /* 0x000e620000008800 */
[----:B------:R-:W-:Y:S01]  /*08e0*/  IMAD.IADD R8, R11, 0x1, -R8 ;  /* 0x000000010b087824 */ /* 0x000fe200078e0a08 */
[----:B------:R-:W3:Y:S01]  /*08f0*/  F2I.U32.TRUNC.NTZ R12, R12 ;  /* 0x0000000c000c7305 */ /* 0x000ee2000020f000 */
[----:B0-----:R-:W-:Y:S01]  /*0900*/  IMAD R21, R13, R14, UR12 ;  /* 0x0000000c0d157e24 */ /* 0x001fe2000f8e020e */
[----:B------:R-:W-:-:S04]  /*0910*/  @!UP2 UIADD3 UR4, -UR4, 0x100000, URZ ;  /* 0x001000000404a890 */ /* 0x000fc8000fffe13f */
[----:B------:R-:W-:Y:S02]  /*0920*/  @!UP2 USHF.L.U32 UR5, UR4, 0xb, URZ ;  /* 0x0000000b0405a899 */ /* 0x000fe4000800063f */
[----:B------:R-:W-:Y:S01]  /*0930*/  @!UP2 USHF.L.U32 UR4, UR4, 0x1, URZ ;  /* 0x000000010404a899 */ /* 0x000fe2000800063f */
[----:B------:R-:W-:Y:S01]  /*0940*/  ISETP.GE.U32.AND P6, PT, R35, 0x2, PT ;  /* 0x000000022300780c */ /* 0x000fe20003fc6070 */
[----:B------:R-:W-:Y:S01]  /*0950*/  @!UP3 UMOV UR9, 0x400 ;  /* 0x000004000009b882 */ /* 0x000fe20000000000 */
[----:B------:R-:W-:Y:S01]  /*0960*/  VOTEU.ALL UP4, P1 ;  /* 0x00000000003f7886 */ /* 0x000fe20000880000 */
[----:B------:R-:W-:Y:S01]  /*0970*/  ISETP.NE.AND P4, PT, R8, R21, PT ;  /* 0x000000150800720c */ /* 0x000fe20003f85270 */
[----:B------:R-:W-:Y:S01]  /*0980*/  VOTEU.ALL UP5, P1 ;  /* 0x00000000003f7886 */ /* 0x000fe200008a0000 */
[----:B------:R-:W-:Y:S01]  /*0990*/  VOTEU.ALL UP1, P0 ;  /* 0x00000000003f7886 */ /* 0x000fe20000020000 */
[----:B------:R-:W-:Y:S01]  /*09a0*/  LOP3.LUT P0, RZ, R3, 0x7, RZ, 0xc0, !PT ;  /* 0x0000000703ff7812 */ /* 0x000fe2000780c0ff */
[----:B------:R0:W4:Y:S03]  /*09b0*/  SHFL.IDX PT, R14, R7, RZ, 0x1f ;  /* 0x00001fff070e7589 */ /* 0x00012600000e0000 */
[----:B------:R-:W-:Y:S01]  /*09c0*/  ISETP.LT.U32.AND P0, PT, R155, 0x10, !P0 ;  /* 0x000000109b00780c */ /* 0x000fe20004701070 */
[----:B--2---:R-:W-:Y:S01]  /*09d0*/  @!UP2 ULEA UR8, UR7, UR6, 0x18 ;  /* 0x000000060708a291 */ /* 0x004fe2000f8ec03f */
[----:B---3--:R-:W-:Y:S01]  /*09e0*/  IMAD.MOV R20, RZ, RZ, -R12 ;  /* 0x000000ffff147224 */ /* 0x008fe200078e0a0c */
[----:B------:R-:W-:-:S04]  /*09f0*/  @!UP3 UIADD3 UR6, -UR11, 0x100000, URZ ;  /* 0x001000000b06b890 */ /* 0x000fc8000fffe13f */
[----:B------:R-:W-:Y:S02]  /*0a00*/  @!UP3 USHF.L.U32 UR7, UR6, 0xb, URZ ;  /* 0x0000000b0607b899 */ /* 0x000fe4000800063f */
[----:B------:R-:W-:Y:S01]  /*0a10*/  @!UP3 USHF.L.U32 UR6, UR6, 0x1, URZ ;  /* 0x000000010606b899 */ /* 0x000fe2000800063f */
[----:B------:R-:W-:Y:S01]  /*0a20*/  VOTEU.ALL UP2, P1 ;  /* 0x00000000003f7886 */ /* 0x000fe20000840000 */
[----:B------:R-:W-:Y:S01]  /*0a30*/  @P4 SHF.R.S32.HI R2, RZ, 0x1f, R155 ;  /* 0x0000001fff024819 */ /* 0x000fe2000001149b */
[----:B------:R-:W-:Y:S01]  /*0a40*/  IMAD R9, R25, R20, R6 ;  /* 0x0000001419097224 */ /* 0x000fe200078e0206 */
[----:B-1----:R-:W-:Y:S02]  /*0a50*/  @!UP3 ULEA UR9, UR10, UR9, 0x18 ;  /* 0x000000090a09b291 */ /* 0x002fe4000f8ec03f */
[----:B------:R-:W-:Y:S01]  /*0a60*/  @P4 LEA.HI R2, R2, R155, RZ, 0x2 ;  /* 0x0000009b02024211 */ /* 0x000fe200078f10ff */
[----:B------:R-:W-:Y:S01]  /*0a70*/  VOTEU.ALL UP3, P1 ;  /* 0x00000000003f7886 */ /* 0x000fe20000860000 */
[----:B------:R-:W-:Y:S01]  /*0a80*/  ISETP.NE.AND P1, PT, R5, 0x3, PT ;  /* 0x000000030500780c */ /* 0x000fe20003f25270 */
[----:B------:R-:W1:Y:S02]  /*0a90*/  FENCE.VIEW.ASYNC.S ;  /* 0x00000000000073c6 */ /* 0x000e640000000000 */
[----:B-1----:R0:W1:Y:S01]  /*0aa0*/  @!UP0 SYNCS.EXCH.64 URZ, [UR8+0x190], UR4 ;  /* 0x00019004083f85b2 */ /* 0x0020620008000100 */
[----:B------:R-:W-:-:S02]  /*0ab0*/  @P4 SHF.R.S32.HI R2, RZ, 0x2, R2 ;  /* 0x00000002ff024819 */ /* 0x000fc40000011402 */
[----:B------:R-:W-:Y:S02]  /*0ac0*/  ISETP.EQ.OR P1, PT, R5, RZ, !P1 ;  /* 0x000000ff0500720c */ /* 0x000fe40004f22670 */
[----:B------:R-:W-:Y:S02]  /*0ad0*/  @P4 ISETP.NE.AND P5, PT, R2, R9, PT ;  /* 0x000000090200420c */ /* 0x000fe40003fa5270 */
[----:B------:R-:W-:Y:S02]  /*0ae0*/  ISETP.EQ.AND P1, PT, R10, RZ, P1 ;  /* 0x000000ff0a00720c */ /* 0x000fe40000f22270 */
[----:B------:R-:W-:Y:S02]  /*0af0*/  SEL R9, RZ, 0x1, !P0 ;  /* 0x00000001ff097807 */ /* 0x000fe40004000000 */
[----:B------:R-:W-:Y:S02]  /*0b00*/  @P4 SEL R154, RZ, 0x1, P5 ;  /* 0x00000001ff9a4807 */ /* 0x000fe40002800000 */
[----:B------:R-:W-:-:S02]  /*0b10*/  SEL R16, RZ, 0x1, !P1 ;  /* 0x00000001ff107807 */ /* 0x000fc40004800000 */
[----:B------:R-:W-:Y:S01]  /*0b20*/  LOP3.LUT R154, R154, R9, RZ, 0xc0, !PT ;  /* 0x000000099a9a7212 */ /* 0x000fe200078ec0ff */
[----:B------:R0:W2:Y:S01]  /*0b30*/  @!UP1 SYNCS.EXCH.64 URZ, [UR8+0x198], UR4 ;  /* 0x00019804083f95b2 */ /* 0x0000a20008000100 */
[----:B------:R-:W-:Y:S01]  /*0b40*/  NOP ;  /* 0x0000000000007918 */ /* 0x000fe20000000000 */
[----:B------:R-:W-:Y:S01]  /*0b50*/  SEL R16, R16, 0x2, P6 ;  /* 0x0000000210107807 */ /* 0x000fe20003000000 */
[----:B------:R0:W3:Y:S01]  /*0b60*/  @!UP2 SYNCS.EXCH.64 URZ, [UR9+0x170], UR6 ;  /* 0x00017006093fa5b2 */ /* 0x0000e20008000100 */
[----:B------:R0:W0:Y:S01]  /*0b70*/  @!UP3 SYNCS.EXCH.64 URZ, [UR9+0x178], UR6 ;  /* 0x00017806093fb5b2 */ /* 0x0000220008000100 */
[----:B------:R0:W0:Y:S01]  /*0b80*/  @!UP4 SYNCS.EXCH.64 URZ, [UR9+0x180], UR6 ;  /* 0x00018006093fc5b2 */ /* 0x0000220008000100 */
[----:B------:R0:W0:Y:S01]  /*0b90*/  @!UP5 SYNCS.EXCH.64 URZ, [UR9+0x188], UR6 ;  /* 0x00018806093fd5b2 */ /* 0x0000220008000100 */
[----:B------:R-:W-:Y:S01]  /*0ba0*/  NOP ;  /* 0x0000000000007918 */ /* 0x000fe20000000000 */
[----:B-1--4-:R-:W-:Y:S05]  /*0bb0*/  @!P2 BRA `(.L_x_4) ;  /* 0x000000000008a947 */ /* 0x012fea0003800000 */
[----:B0-23--:R-:W-:Y:S01]  /*0bc0*/  UCGABAR_ARV ;  /* 0x00000000000079c7 */ /* 0x00dfe20008000000 */
[----:B------:R-:W-:Y:S05]  /*0bd0*/  BRA `(.L_x_5) ;  /* 0x0000000000047947 */ /* 0x000fea0003800000 */
.L_x_4:
[----:B0-23--:R-:W-:Y:S01]  /*0be0*/  NOP ;  /* 0x0000000000007918 */ /* 0x00dfe20000000000 */
.L_x_5:
[----:B------:R-:W-:Y:S01]  /*0bf0*/  ULDC.64 UR4, c[0x0][0x598] ;  /* 0x0001660000047ab9 */ /* 0x000fe20000000a00 */
[----:B------:R-:W-:Y:S01]  /*0c00*/  ULDC.64 UR36, c[0x0][0x208] ;  /* 0x0000820000247ab9 */ /* 0x000fe20000000a00 */
[----:B------:R-:W-:-:S04]  /*0c10*/  ISETP.NE.U32.AND P0, PT, RZ, UR4, PT ;  /* 0x00000004ff007c0c */ /* 0x000fc8000bf05070 */
[----:B------:R-:W-:-:S13]  /*0c20*/  ISETP.NE.AND.EX P0, PT, RZ, UR5, PT, P0 ;  /* 0x00000005ff007c0c */ /* 0x000fda000bf05300 */
[----:B------:R-:W-:Y:S05]  /*0c30*/  @!P0 BRA `(.L_x_6) ;  /* 0x00000000001c8947 */ /* 0x000fea0003800000 */
[----:B------:R-:W0:Y:S02]  /*0c40*/  LDC.64 R8, c[0x0][0x598] ;  /* 0x00016600ff087b82 */ /* 0x000e240000000a00 */
[----:B0-----:R-:W2:Y:S02]  /*0c50*/  LDG.E.64 R8, desc[UR36][R8.64] ;  /* 0x0000002408087981 */ /* 0x001ea4000c1e1b00 */
[----:B--2---:R-:W-:-:S04]  /*0c60*/  ISETP.NE.U32.AND P0, PT, R8, RZ, PT ;  /* 0x000000ff0800720c */ /* 0x004fc80003f05070 */
[----:B------:R-:W-:-:S13]  /*0c70*/  ISETP.NE.AND.EX P0, PT, R9, RZ, PT, P0 ;  /* 0x000000ff0900720c */ /* 0x000fda0003f05300 */
[----:B------:R-:W-:Y:S05]  /*0c80*/  @!P0 BRA `(.L_x_6) ;  /* 0x0000000000088947 */ /* 0x000fea0003800000 */
[----:B------:R0:W5:Y:S01]  /*0c90*/  LD.E R153, desc[UR36][R8.64] ;  /* 0x0000002408997980 */ /* 0x000162000c101900 */
[----:B------:R-:W-:Y:S05]  /*0ca0*/  BRA `(.L_x_7) ;  /* 0x0000000000247947 */ /* 0x000fea0003800000 */
.L_x_6:
[----:B------:R-:W-:Y:S02]  /*0cb0*/  ULDC.64 UR4, c[0x0][0x588] ;  /* 0x0001620000047ab9 */ /* 0x000fe40000000a00 */
[----:B------:R-:W-:-:S04]  /*0cc0*/  ISETP.NE.U32.AND P0, PT, RZ, UR4, PT ;  /* 0x00000004ff007c0c */ /* 0x000fc8000bf05070 */
[----:B------:R-:W-:-:S13]  /*0cd0*/  ISETP.NE.AND.EX P0, PT, RZ, UR5, PT, P0 ;  /* 0x00000005ff007c0c */ /* 0x000fda000bf05300 */
[----:B------:R-:W-:Y:S05]  /*0ce0*/  @!P0 BRA `(.L_x_8) ;  /* 0x00000000000c8947 */ /* 0x000fea0003800000 */
[----:B------:R-:W0:Y:S02]  /*0cf0*/  LDC.64 R8, c[0x0][0x588] ;  /* 0x00016200ff087b82 */ /* 0x000e240000000a00 */
[----:B0-----:R1:W5:Y:S01]  /*0d00*/  LDG.E R153, desc[UR36][R8.64] ;  /* 0x0000002408997981 */ /* 0x001362000c1e1900 */
[----:B------:R-:W-:Y:S05]  /*0d10*/  BRA `(.L_x_7) ;  /* 0x0000000000087947 */ /* 0x000fea0003800000 */
.L_x_8:
[----:B------:R-:W-:Y:S02]  /*0d20*/  ULDC UR4, c[0x0][0x580] ;  /* 0x0001600000047ab9 */ /* 0x000fe40000000800 */
[----:B------:R-:W-:-:S07]  /*0d30*/  IMAD.U32 R153, RZ, RZ, UR4 ;  /* 0x00000004ff997e24 */ /* 0x000fce000f8e00ff */
.L_x_7:
[----:B------:R-:W-:Y:S02]  /*0d40*/  ULDC.64 UR4, c[0x0][0x5a0] ;  /* 0x0001680000047ab9 */ /* 0x000fe40000000a00 */
[----:B------:R-:W-:-:S04]  /*0d50*/  ISETP.NE.U32.AND P0, PT, RZ, UR4, PT ;  /* 0x00000004ff007c0c */ /* 0x000fc8000bf05070 */
[----:B------:R-:W-:-:S13]  /*0d60*/  ISETP.NE.AND.EX P0, PT, RZ, UR5, PT, P0 ;  /* 0x00000005ff007c0c */ /* 0x000fda000bf05300 */
[----:B------:R-:W-:Y:S05]  /*0d70*/  @!P0 BRA `(.L_x_9) ;  /* 0x00000000001c8947 */ /* 0x000fea0003800000 */
[----:B01----:R-:W0:Y:S02]  /*0d80*/  LDC.64 R8, c[0x0][0x5a0] ;  /* 0x00016800ff087b82 */ /* 0x003e240000000a00 */
[----:B0-----:R-:W2:Y:S02]  /*0d90*/  LDG.E.64 R8, desc[UR36][R8.64] ;  /* 0x0000002408087981 */ /* 0x001ea4000c1e1b00 */
[----:B--2---:R-:W-:-:S04]  /*0da0*/  ISETP.NE.U32.AND P0, PT, R8, RZ, PT ;  /* 0x000000ff0800720c */ /* 0x004fc80003f05070 */
[----:B------:R-:W-:-:S13]  /*0db0*/  ISETP.NE.AND.EX P0, PT, R9, RZ, PT, P0 ;  /* 0x000000ff0900720c */ /* 0x000fda0003f05300 */
[----:B------:R-:W-:Y:S05]  /*0dc0*/  @!P0 BRA `(.L_x_9) ;  /* 0x0000000000088947 */ /* 0x000fea0003800000 */
[----:B------:R0:W5:Y:S01]  /*0dd0*/  LD.E R152, desc[UR36][R8.64] ;  /* 0x0000002408987980 */ /* 0x000162000c101900 */
[----:B------:R-:W-:Y:S05]  /*0de0*/  BRA `(.L_x_10) ;  /* 0x0000000000247947 */ /* 0x000fea0003800000 */
.L_x_9:
[----:B------:R-:W-:Y:S02]  /*0df0*/  ULDC.64 UR4, c[0x0][0x590] ;  /* 0x0001640000047ab9 */ /* 0x000fe40000000a00 */
[----:B------:R-:W-:-:S04]  /*0e00*/  ISETP.NE.U32.AND P0, PT, RZ, UR4, PT ;  /* 0x00000004ff007c0c */ /* 0x000fc8000bf05070 */
[----:B------:R-:W-:-:S13]  /*0e10*/  ISETP.NE.AND.EX P0, PT, RZ, UR5, PT, P0 ;  /* 0x00000005ff007c0c */ /* 0x000fda000bf05300 */
[----:B------:R-:W-:Y:S05]  /*0e20*/  @!P0 BRA `(.L_x_11) ;  /* 0x00000000000c8947 */ /* 0x000fea0003800000 */
[----:B01----:R-:W0:Y:S02]  /*0e30*/  LDC.64 R8, c[0x0][0x590] ;  /* 0x00016400ff087b82 */ /* 0x003e240000000a00 */
[----:B0-----:R1:W5:Y:S01]  /*0e40*/  LDG.E R152, desc[UR36][R8.64] ;  /* 0x0000002408987981 */ /* 0x001362000c1e1900 */
[----:B------:R-:W-:Y:S05]  /*0e50*/  BRA `(.L_x_10) ;  /* 0x0000000000087947 */ /* 0x000fea0003800000 */
.L_x_11:
[----:B------:R-:W-:Y:S02]  /*0e60*/  ULDC UR4, c[0x0][0x584] ;  /* 0x0001610000047ab9 */ /* 0x000fe40000000800 */
[----:B------:R-:W-:-:S07]  /*0e70*/  IMAD.U32 R152, RZ, RZ, UR4 ;  /* 0x00000004ff987e24 */ /* 0x000fce000f8e00ff */
.L_x_10:
[----:B------:R-:W2:Y:S01]  /*0e80*/  LDC R2, c[0x0][0x65c] ;  /* 0x00019700ff027b82 */ /* 0x000ea20000000800 */
[----:B------:R-:W-:Y:S01]  /*0e90*/  ULDC UR6, c[0x0][0x28c] ;  /* 0x0000a30000067ab9 */ /* 0x000fe20000000800 */
[----:B------:R-:W-:Y:S01]  /*0ea0*/  ISETP.NE.AND P0, PT, R10, 0x2, PT ;  /* 0x000000020a00780c */ /* 0x000fe20003f05270 */
[----:B------:R-:W-:Y:S01]  /*0eb0*/  UIADD3 UR6, UR6, 0x1f, URZ ;  /* 0x0000001f06067890 */ /* 0x000fe2000fffe03f */
[----:B01----:R-:W-:Y:S01]  /*0ec0*/  IMAD.U32 R8, RZ, RZ, UR12 ;  /* 0x0000000cff087e24 */ /* 0x003fe2000f8e00ff */
[----:B------:R-:W-:Y:S01]  /*0ed0*/  UMOV UR39, URZ ;  /* 0x0000003f00277c82 */ /* 0x000fe20008000000 */
[----:B------:R-:W-:Y:S01]  /*0ee0*/  IMAD.MOV.U32 R9, RZ, RZ, RZ ;  /* 0x000000ffff097224 */ /* 0x000fe200078e00ff */
[----:B------:R-:W-:Y:S01]  /*0ef0*/  USHF.R.S32.HI UR7, URZ, 0x1f, UR6 ;  /* 0x0000001f3f077899 */ /* 0x000fe20008011406 */
[----:B------:R-:W-:Y:S01]  /*0f00*/  UMOV UR38, URZ ;  /* 0x0000003f00267c82 */ /* 0x000fe20008000000 */
[----:B------:R-:W-:Y:S02]  /*0f10*/  ULDC.64 UR8, c[0x0][0x650] ;  /* 0x0001940000087ab9 */ /* 0x000fe40000000a00 */
[----:B------:R-:W-:-:S04]  /*0f20*/  ULEA.HI UR7, UR7, UR6, URZ, 0x5 ;  /* 0x0000000607077291 */ /* 0x000fc8000f8f283f */
[----:B------:R-:W-:Y:S01]  /*0f30*/  USHF.R.S32.HI UR40, URZ, 0x5, UR7 ;  /* 0x000000053f287899 */ /* 0x000fe20008011407 */
[----:B--2---:R-:W-:-:S13]  /*0f40*/  ISETP.NE.AND P1, PT, R2, 0x1, PT ;  /* 0x000000010200780c */ /* 0x004fda0003f25270 */
[----:B------:R-:W0:Y:S01]  /*0f50*/  @P1 LDC R19, c[0x0][0x10] ;  /* 0x00000400ff131b82 */ /* 0x000e220000000800 */
[----:B------:R-:W-:Y:S02]  /*0f60*/  @P1 IMAD.MOV.U32 R7, RZ, RZ, RZ ;  /* 0x000000ffff071224 */ /* 0x000fe400078e00ff */
[----:B------:R-:W-:-:S05]  /*0f70*/  @P1 IMAD.MOV.U32 R17, RZ, RZ, RZ ;  /* 0x000000ffff111224 */ /* 0x000fca00078e00ff */
[----:B------:R-:W1:Y:S01]  /*0f80*/  @!P1 LDC R11, c[0x0][0xc] ;  /* 0x00000300ff0b9b82 */ /* 0x000e620000000800 */
[----:B------:R-:W-:Y:S01]  /*0f90*/  ULDC UR4, c[0x0][0xc] ;  /* 0x0000030000047ab9 */ /* 0x000fe20000000800 */
[----:B------:R-:W-:Y:S02]  /*0fa0*/  ULDC UR5, c[0x0][0x10] ;  /* 0x0000040000057ab9 */ /* 0x000fe40000000800 */
[----:B------:R-:W-:-:S04]  /*0fb0*/  UIMAD.WIDE.U32 UR4, UR4, UR5, URZ ;  /* 0x00000005040472a5 */ /* 0x000fc8000f8e003f */
[----:B------:R-:W2:Y:S01]  /*0fc0*/  LDC R2, c[0x0][0x14] ;  /* 0x00000500ff027b82 */ /* 0x000ea20000000800 */
[----:B0-----:R-:W-:-:S04]  /*0fd0*/  @P1 IMAD.WIDE.U32 R18, R19, UR12, R6 ;  /* 0x0000000c13121c25 */ /* 0x001fc8000f8e0006 */
[----:B------:R-:W-:Y:S02]  /*0fe0*/  @P1 IMAD.IADD R17, R19, 0x1, R17 ;  /* 0x0000000113111824 */ /* 0x000fe400078e0211 */
[----:B-1----:R-:W-:-:S04]  /*0ff0*/  @!P1 IMAD.WIDE.U32 R8, R6, R11, R8 ;  /* 0x0000000b06089225 */ /* 0x002fc800078e0008 */
[----:B------:R-:W-:Y:S02]  /*1000*/  @!P1 IMAD.MOV.U32 R18, RZ, RZ, R8 ;  /* 0x000000ffff129224 */ /* 0x000fe400078e0008 */
[----:B------:R-:W-:Y:S02]  /*1010*/  @!P1 IMAD.MOV.U32 R17, RZ, RZ, R9 ;  /* 0x000000ffff119224 */ /* 0x000fe400078e0009 */
[----:B--2---:R-:W-:-:S04]  /*1020*/  IMAD.WIDE.U32 R12, R2, UR4, RZ ;  /* 0x00000004020c7c25 */ /* 0x004fc8000f8e00ff */
[----:B------:R-:W-:Y:S01]  /*1030*/  IMAD R23, R2, UR5, RZ ;  /* 0x0000000502177c24 */ /* 0x000fe2000f8e02ff */
[----:B------:R0:W-:Y:S03]  /*1040*/  STL.64 [R1], R12 ;  /* 0x0000000c01007387 */ /* 0x0001e60000100a00 */
[----:B------:R-:W-:Y:S01]  /*1050*/  IMAD.IADD R23, R13, 0x1, R23 ;  /* 0x000000010d177824 */ /* 0x000fe200078e0217 */
[----:B------:R-:W-:Y:S06]  /*1060*/  @P0 BRA `(.L_x_12) ;  /* 0x0000000000200947 */ /* 0x000fec0003800000 */
[----:B------:R-:W-:Y:S01]  /*1070*/  UISETP.GE.U32.AND UP0, UPT, UR40, 0x16, UPT ;  /* 0x000000162800788c */ /* 0x000fe2000bf06070 */
[----:B------:R-:W-:Y:S01]  /*1080*/  IADD3 R18, P0, R18, R12, RZ ;  /* 0x0000000c12127210 */ /* 0x000fe20007f1e0ff */
[----:B------:R-:W-:Y:S01]  /*1090*/  UIMAD.WIDE.U32 UR4, UR40, -0x45d1745d, URZ ;  /* 0xba2e8ba3280478a5 */ /* 0x000fe2000f8e003f */
[----:B------:R-:W-:-:S03]  /*10a0*/  UMOV UR38, URZ ;  /* 0x0000003f00267c82 */ /* 0x000fc60008000000 */
[----:B------:R-:W-:Y:S01]  /*10b0*/  USHF.R.U32.HI UR4, URZ, 0x4, UR5 ;  /* 0x000000043f047899 */ /* 0x000fe20008011605 */
[----:B------:R-:W-:-:S03]  /*10c0*/  IMAD.X R17, R23, 0x1, R17, P0 ;  /* 0x0000000117117824 */ /* 0x000fc600000e0611 */
[----:B------:R-:W-:Y:S02]  /*10d0*/  UIMAD UR39, UR4, -0x16, UR40 ;  /* 0xffffffea042778a4 */ /* 0x000fe4000f8e0228 */
[----:B------:R-:W-:-:S12]  /*10e0*/  @UP0 ULOP3.LUT UR38, UR4, 0x1, URZ, 0xc0, !UPT ;  /* 0x0000000104260892 */ /* 0x000fd8000f8ec03f */
.L_x_12:
[----:B------:R-:W-:Y:S01]  /*10f0*/  ISETP.GE.U32.AND P0, PT, R18, UR8, PT ;  /* 0x0000000812007c0c */ /* 0x000fe2000bf06070 */
[----:B------:R-:W-:Y:S01]  /*1100*/  IMAD.MOV.U32 R19, RZ, RZ, -0x1 ;  /* 0xffffffffff137424 */ /* 0x000fe200078e00ff */
[----:B------:R-:W-:Y:S01]  /*1110*/  PRMT R8, RZ, 0x7610, R8 ;  /* 0x00007610ff087816 */ /* 0x000fe20000000008 */
[----:B------:R-:W-:Y:S01]  /*1120*/  IMAD.MOV.U32 R22, RZ, RZ, -0x1 ;  /* 0xffffffffff167424 */ /* 0x000fe200078e00ff */
[----:B------:R-:W-:Y:S01]  /*1130*/  ISETP.GE.U32.AND.EX P0, PT, R17, UR9, PT, P0 ;  /* 0x0000000911007c0c */ /* 0x000fe2000bf06100 */
[----:B------:R-:W-:-:S12]  /*1140*/  IMAD.MOV.U32 R2, RZ, RZ, -0x1 ;  /* 0xffffffffff027424 */ /* 0x000fd800078e00ff */
[----:B------:R-:W-:Y:S05]  /*1150*/  @P0 BRA `(.L_x_13) ;  /* 0x00000004002c0947 */ /* 0x000fea0003800000 */
[----:B------:R-:W1:Y:S01]  /*1160*/  LDC.64 R26, c[0x0][0x628] ;  /* 0x00018a00ff1a7b82 */ /* 0x000e620000000a00 */
[----:B------:R-:W-:Y:S02]  /*1170*/  IMAD.MOV.U32 R8, RZ, RZ, R18 ;  /* 0x000000ffff087224 */ /* 0x000fe400078e0012 */
[----:B------:R-:W-:-:S05]  /*1180*/  IMAD.MOV.U32 R9, RZ, RZ, R17 ;  /* 0x000000ffff097224 */ /* 0x000fca00078e0011 */
[----:B------:R-:W2:Y:S08]  /*1190*/  LDC R2, c[0x0][0x630] ;  /* 0x00018c00ff027b82 */ /* 0x000eb00000000800 */
[----:B------:R-:W3:Y:S01]  /*11a0*/  LDC.64 R28, c[0x0][0x620] ;  /* 0x00018800ff1c7b82 */ /* 0x000ee20000000a00 */
[----:B-1----:R-:W-:-:S04]  /*11b0*/  ISETP.NE.U32.AND P0, PT, R26, RZ, PT ;  /* 0x000000ff1a00720c */ /* 0x002fc80003f05070 */
[----:B------:R-:W-:-:S13]  /*11c0*/  ISETP.NE.AND.EX P0, PT, R27, RZ, PT, P0 ;  /* 0x000000ff1b00720c */ /* 0x000fda0003f05300 */
[----:B--23--:R-:W-:Y:S05]  /*11d0*/  @!P0 BRA `(.L_x_14) ;  /* 0x0000000000288947 */ /* 0x00cfea0003800000 */
[----:B0-----:R-:W0:Y:S02]  /*11e0*/  LDC R13, c[0x0][0x634] ;  /* 0x00018d00ff0d7b82 */ /* 0x001e240000000800 */
[----:B0-----:R-:W-:-:S05]  /*11f0*/  IADD3 R13, P0, R18, R13, RZ ;  /* 0x0000000d120d7210 */ /* 0x001fca0007f1e0ff */
[----:B------:R-:W-:-:S04]  /*1200*/  IMAD.X R15, RZ, RZ, R17, P0 ;  /* 0x000000ffff0f7224 */ /* 0x000fc800000e0611 */
[----:B------:R-:W-:-:S04]  /*1210*/  IMAD.WIDE.U32 R8, R15, R26, RZ ;  /* 0x0000001a0f087225 */ /* 0x000fc800078e00ff */
[----:B------:R-:W-:-:S04]  /*1220*/  IMAD.WIDE.U32 R10, P0, R13, R27, R8 ;  /* 0x0000001b0d0a7225 */ /* 0x000fc80007800008 */
[----:B------:R-:W-:-:S04]  /*1230*/  IMAD.WIDE.U32 R8, R13, R26, RZ ;  /* 0x0000001a0d087225 */ /* 0x000fc800078e00ff */
[----:B------:R-:W-:Y:S01]  /*1240*/  IMAD.X R13, RZ, RZ, RZ, P0 ;  /* 0x000000ffff0d7224 */ /* 0x000fe200000e06ff */
[----:B------:R-:W-:Y:S01]  /*1250*/  IADD3 RZ, P0, R9, R10, RZ ;  /* 0x0000000a09ff7210 */ /* 0x000fe20007f1e0ff */
[----:B------:R-:W-:-:S04]  /*1260*/  IMAD.MOV.U32 R12, RZ, RZ, R11 ;  /* 0x000000ffff0c7224 */ /* 0x000fc800078e000b */
[----:B------:R-:W-:-:S08]  /*1270*/  IMAD.WIDE.U32.X R8, R15, R27, R12, P0 ;  /* 0x0000001b0f087225 */ /* 0x000fd000000e040c */
.L_x_14:
[----:B------:R-:W1:Y:S01]  /*1280*/  LDC.64 R32, c[0x0][0x640] ;  /* 0x00019000ff207b82 */ /* 0x000e620000000a00 */
[-C--:B------:R-:W-:Y:S01]  /*1290*/  SHF.R.U64 R30, R8, R2.reuse, R9 ;  /* 0x00000002081e7219 */ /* 0x080fe20000001209 */
[----:B------:R-:W-:Y:S01]  /*12a0*/  IMAD.MOV.U32 R19, RZ, RZ, R17 ;  /* 0x000000ffff137224 */ /* 0x000fe200078e0011 */
[----:B------:R-:W-:Y:S01]  /*12b0*/  SHF.R.U32.HI R2, RZ, R2, R9 ;  /* 0x00000002ff027219 */ /* 0x000fe20000011609 */
[----:B------:R-:W-:Y:S01]  /*12c0*/  IMAD.MOV.U32 R26, RZ, RZ, 0x1 ;  /* 0x00000001ff1a7424 */ /* 0x000fe200078e00ff */
[----:B------:R-:W-:-:S03]  /*12d0*/  IADD3 R11, P0, RZ, -R30, RZ ;  /* 0x8000001eff0b7210 */ /* 0x000fc60007f1e0ff */
[----:B------:R-:W2:Y:S02]  /*12e0*/  LDC R10, c[0x0][0x618] ;  /* 0x00018600ff0a7b82 */ /* 0x000ea40000000800 */
[----:B------:R-:W-:-:S04]  /*12f0*/  IMAD.X R9, RZ, RZ, ~R2, P0 ;  /* 0x000000ffff097224 */ /* 0x000fc800000e0e02 */
[-C--:B------:R-:W-:Y:S02]  /*1300*/  IMAD R2, R9, R28.reuse, RZ ;  /* 0x0000001c09027224 */ /* 0x080fe400078e02ff */
[----:B0-----:R-:W0:Y:S01]  /*1310*/  LDC R13, c[0x0][0x608] ;  /* 0x00018200ff0d7b82 */ /* 0x001e220000000800 */
[----:B------:R-:W-:-:S04]  /*1320*/  IMAD.WIDE.U32 R8, R11, R28, R18 ;  /* 0x0000001c0b087225 */ /* 0x000fc800078e0012 */
[----:B------:R-:W-:Y:S02]  /*1330*/  IMAD R11, R11, R29, R2 ;  /* 0x0000001d0b0b7224 */ /* 0x000fe400078e0202 */
[----:B------:R-:W-:Y:S01]  /*1340*/  IMAD.MOV.U32 R2, RZ, RZ, -0x1 ;  /* 0xffffffffff027424 */ /* 0x000fe200078e00ff */
[----:B------:R-:W3:Y:S01]  /*1350*/  LDC R31, c[0x0][0x658] ;  /* 0x00019600ff1f7b82 */ /* 0x000ee20000000800 */
[----:B------:R-:W-:Y:S01]  /*1360*/  IMAD.IADD R9, R9, 0x1, R11 ;  /* 0x0000000109097824 */ /* 0x000fe200078e020b */
[----:B-1----:R-:W-:-:S04]  /*1370*/  ISETP.NE.U32.AND P0, PT, R32, RZ, PT ;  /* 0x000000ff2000720c */ /* 0x002fc80003f05070 */
[----:B------:R-:W-:Y:S02]  /*1380*/  ISETP.NE.AND.EX P0, PT, R33, RZ, PT, P0 ;  /* 0x000000ff2100720c */ /* 0x000fe40003f05300 */
[----:B------:R-:W1:Y:S01]  /*1390*/  LDC R29, c[0x0][0x600] ;  /* 0x00018000ff1d7b82 */ /* 0x000e620000000800 */
[-CC-:B--2---:R-:W-:Y:S02]  /*13a0*/  SHF.R.U64 R27, R8, R10.reuse, R9.reuse ;  /* 0x0000000a081b7219 */ /* 0x184fe40000001209 */
[----:B------:R-:W-:-:S05]  /*13b0*/  SHF.R.U32.HI R8, RZ, R10, R9 ;  /* 0x0000000aff087219 */ /* 0x000fca0000011609 */
[----:B------:R-:W2:Y:S01]  /*13c0*/  LDC R22, c[0x0][0x648] ;  /* 0x00019200ff167b82 */ /* 0x000ea20000000800 */
[-CC-:B0-----:R-:W-:Y:S02]  /*13d0*/  SHF.R.U64 R34, R27, R13.reuse, R8.reuse ;  /* 0x0000000d1b227219 */ /* 0x181fe40000001208 */
[----:B------:R-:W-:-:S05]  /*13e0*/  SHF.R.U32.HI R8, RZ, R13, R8 ;  /* 0x0000000dff087219 */ /* 0x000fca0000011608 */
[----:B------:R-:W0:Y:S01]  /*13f0*/  LDC R24, c[0x0][0x638] ;  /* 0x00018e00ff187b82 */ /* 0x000e220000000800 */
[-CC-:B---3--:R-:W-:Y:S02]  /*1400*/  SHF.R.U64 R36, R34, R31.reuse, R8.reuse ;  /* 0x0000001f22247219 */ /* 0x188fe40000001208 */
[-C--:B------:R-:W-:Y:S02]  /*1410*/  SHF.L.U32 R2, R2, R31.reuse, RZ ;  /* 0x0000001f02027219 */ /* 0x080fe400000006ff */
[----:B------:R-:W-:Y:S01]  /*1420*/  SHF.R.U32.HI R9, RZ, R31, R8 ;  /* 0x0000001fff097219 */ /* 0x000fe20000011608 */
[----:B------:R-:W-:Y:S01]  /*1430*/  IMAD.MOV.U32 R8, RZ, RZ, R36 ;  /* 0x000000ffff087224 */ /* 0x000fe200078e0024 */
[----:B------:R-:W-:Y:S01]  /*1440*/  LOP3.LUT R15, RZ, R2, RZ, 0x33, !PT ;  /* 0x00000002ff0f7212 */ /* 0x000fe200078e33ff */
[----:B------:R-:W3:Y:S01]  /*1450*/  LDC R28, c[0x0][0x610] ;  /* 0x00018400ff1c7b82 */ /* 0x000ee20000000800 */
[----:B------:R-:W-:Y:S05]  /*1460*/  @!P0 BRA `(.L_x_15) ;  /* 0x0000000000288947 */ /* 0x000fea0003800000 */
[----:B------:R-:W4:Y:S02]  /*1470*/  LDC R13, c[0x0][0x64c] ;  /* 0x00019300ff0d7b82 */ /* 0x000f240000000800 */
[----:B----4-:R-:W-:-:S05]  /*1480*/  IADD3 R13, P0, R36, R13, RZ ;  /* 0x0000000d240d7210 */ /* 0x010fca0007f1e0ff */
        /* <DEDUP_REMOVED lines=8> */
.L_x_15:
[----:B--2---:R-:W-:Y:S01]  /*1510*/  SHF.R.U64 R7, R8, R22, R9 ;  /* 0x0000001608077219 */ /* 0x004fe20000001209 */
[----:B-1----:R-:W-:Y:S01]  /*1520*/  VIADD R8, R29, 0xffffffff ;  /* 0xffffffff1d087836 */ /* 0x002fe20000000000 */
[----:B------:R-:W-:Y:S01]  /*1530*/  SHF.L.U32 R2, R26, R31, RZ ;  /* 0x0000001f1a027219 */ /* 0x000fe200000006ff */
[----:B------:R-:W-:Y:S01]  /*1540*/  @P1 IMAD R21, R25, R20, R6 ;  /* 0x0000001419151224 */ /* 0x000fe200078e0206 */
[----:B------:R-:W-:Y:S01]  /*1550*/  LOP3.LUT R15, R34, R15, RZ, 0xc0, !PT ;  /* 0x0000000f220f7212 */ /* 0x000fe200078ec0ff */
[----:B------:R-:W-:Y:S01]  /*1560*/  IMAD.MOV R9, RZ, RZ, -R7 ;  /* 0x000000ffff097224 */ /* 0x000fe200078e0a07 */
[----:B------:R-:W-:-:S03]  /*1570*/  LOP3.LUT R8, R27, R8, RZ, 0xc0, !PT ;  /* 0x000000081b087212 */ /* 0x000fc600078ec0ff */
[----:B------:R-:W-:Y:S02]  /*1580*/  IMAD R6, R2, R7, R15 ;  /* 0x0000000702067224 */ /* 0x000fe400078e020f */
[----:B0-----:R-:W-:Y:S02]  /*1590*/  IMAD R2, R9, R24, R36 ;  /* 0x0000001809027224 */ /* 0x001fe400078e0224 */
[----:B---3--:R-:W-:Y:S02]  /*15a0*/  IMAD R19, R6, R28, R21 ;  /* 0x0000001c06137224 */ /* 0x008fe400078e0215 */
[----:B------:R-:W-:Y:S02]  /*15b0*/  IMAD R2, R2, R29, R8 ;  /* 0x0000001d02027224 */ /* 0x000fe400078e0208 */
[----:B------:R-:W-:-:S03]  /*15c0*/  IMAD.MOV.U32 R6, RZ, RZ, 0x1 ;  /* 0x00000001ff067424 */ /* 0x000fc600078e00ff */
[----:B------:R-:W-:Y:S02]  /*15d0*/  SEL R22, R2, R19, !P1 ;  /* 0x0000001302167207 */ /* 0x000fe40004800000 */
[----:B------:R-:W-:Y:S01]  /*15e0*/  SEL R19, R19, R2, !P1 ;  /* 0x0000000213137207 */ /* 0x000fe20004800000 */
[----:B------:R-:W-:Y:S01]  /*15f0*/  IMAD.MOV.U32 R2, RZ, RZ, R30 ;  /* 0x000000ffff027224 */ /* 0x000fe200078e001e */
[----:B------:R-:W-:-:S07]  /*1600*/  PRMT R8, R6, 0x7610, R8 ;  /* 0x0000761006087816 */ /* 0x000fce0000000008 */
.L_x_13:
[----:B------:R-:W-:Y:S05]  /*1610*/  @!P2 BRA `(.L_x_16) ;  /* 0x00000000000ca947 */ /* 0x000fea0003800000 */
[----:B------:R-:W-:Y:S01]  /*1620*/  UCGABAR_WAIT ;  /* 0x0000000000007dc7 */ /* 0x000fe20008000000 */
[----:B------:R-:W-:Y:S01]  /*1630*/  CCTL.IVALL ;  /* 0x00000000ff00798f */ /* 0x000fe20002000000 */
[----:B------:R-:W-:Y:S05]  /*1640*/  BRA `(.L_x_17) ;  /* 0x0000000000047947 */ /* 0x000fea0003800000 */
.L_x_16:
[----:B------:R-:W-:Y:S06]  /*1650*/  BAR.SYNC.DEFER_BLOCKING 0x0 ;  /* 0x0000000000007b1d */ /* 0x000fec0000010000 */
.L_x_17:
[----:B------:R-:W-:Y:S05]  /*1660*/  @!P3 BRA `(.L_x_18) ;  /* 0x000000740068b947 */ /* 0x000fea0003800000 */
[----:B------:R-:W-:-:S13]  /*1670*/  ISETP.GT.U32.AND P0, PT, R35, 0x1, PT ;  /* 0x000000012300780c */ /* 0x000fda0003f04070 */
[----:B------:R-:W-:Y:S05]  /*1680*/  @P0 EXIT ;  /* 0x000000000000094d */ /* 0x000fea0003800000 */
.L_x_19:
[----:B------:R-:W-:-:S08]  /*1690*/  NOP ;  /* 0x0000000000007918 */ /* 0x000fd00000000000 */
[----:B------:R-:W1:Y:S02]  /*16a0*/  USETMAXREG.TRY_ALLOC.CTAPOOL UP0, 0xe8 ;  /* 0x000000e8000079c8 */ /* 0x000e640008000600 */
[----:B-1----:R-:W-:-:S13]  /*16b0*/  PLOP3.LUT P0, PT, PT, PT, UP0, 0x80, 0x0 ;  /* 0x000000000000781c */ /* 0x002fda0003f0f008 */
[----:B------:R-:W-:Y:S05]  /*16c0*/  @!P0 BRA `(.L_x_19) ;  /* 0xfffffffc00f08947 */ /* 0x000fea000383ffff */
[----:B------:R-:W-:-:S13]  /*16d0*/  LOP3.LUT P0, RZ, R8, 0xff, RZ, 0xc0, !PT ;  /* 0x000000ff08ff7812 */ /* 0x000fda000780c0ff */
[----:B------:R-:W-:Y:S05]  /*16e0*/  @!P0 EXIT ;  /* 0x000000000000894d */ /* 0x000fea0003800000 */
[----:B------:R-:W1:Y:S01]  /*16f0*/  S2UR UR4, SR_CgaCtaId ;  /* 0x00000000000479c3 */ /* 0x000e620000008800 */
[----:B------:R-:W-:Y:S01]  /*1700*/  VIADD R14, R14, 0xffffffff ;  /* 0xffffffff0e0e7836 */ /* 0x000fe20000000000 */
[CC--:B------:R-:W-:Y:S01]  /*1710*/  LEA.HI R4, R0.reuse, R3.reuse, RZ, 0x2 ;  /* 0x0000000300047211 */ /* 0x0c0fe200078f10ff */
[----:B------:R-:W-:Y:S01]  /*1720*/  UMOV UR41, 0x400 ;  /* 0x0000040000297882 */ /* 0x000fe20000000000 */
[----:B------:R-:W-:Y:S01]  /*1730*/  LEA.HI R0, R0, R3, RZ, 0x5 ;  /* 0x0000000300007211 */ /* 0x000fe200078f28ff */
[----:B------:R-:W-:Y:S01]  /*1740*/  UISETP.LT.AND UP0, UPT, UR40, 0x1, UPT ;  /* 0x000000012800788c */ /* 0x000fe2000bf01270 */
[----:B------:R-:W-:Y:S01]  /*1750*/  R2UR UR42, R14 ;  /* 0x000000000e2a72ca */ /* 0x000fe200000e0000 */
[----:B------:R-:W-:Y:S01]  /*1760*/  ULDC UR5, c[0x0][0x284] ;  /* 0x0000a10000057ab9 */ /* 0x000fe20000000800 */
[--C-:B------:R-:W-:Y:S01]  /*1770*/  SHF.R.S32.HI R156, RZ, 0x2, R4.reuse ;  /* 0x00000002ff9c7819 */ /* 0x100fe20000011404 */
[----:B------:R-:W-:Y:S01]  /*1780*/  USEL UR43, UR40, 0x1, UP0 ;  /* 0x00000001282b7887 */ /* 0x000fe20008000000 */
[----:B------:R-:W-:Y:S01]  /*1790*/  SHF.R.S32.HI R5, RZ, 0x1f, R4 ;  /* 0x0000001fff057819 */ /* 0x000fe20000011404 */
[----:B------:R-:W-:Y:S01]  /*17a0*/  USHF.L.U32 UR44, UR40, 0x1, URZ ;  /* 0x00000001282c7899 */ /* 0x000fe2000800063f */
[----:B------:R-:W-:Y:S01]  /*17b0*/  LOP3.LUT R158, R4, 0xfffffffc, RZ, 0xc0, !PT ;  /* 0xfffffffc049e7812 */ /* 0x000fe200078ec0ff */
[----:B------:R-:W-:Y:S01]  /*17c0*/  UIADD3 UR43, -UR43, UR40, URZ ;  /* 0x000000282b2b7290 */ /* 0x000fe2000fffe13f */
[----:B------:R-:W-:-:S02]  /*17d0*/  LEA.HI R5, R5, R156, RZ, 0x3 ;  /* 0x0000009c05057211 */ /* 0x000fc400078f18ff */
[----:B------:R-:W-:Y:S01]  /*17e0*/  ISETP.NE.AND P0, PT, R14, RZ, PT ;  /* 0x000000ff0e00720c */ /* 0x000fe20003f05270 */
[----:B------:R-:W-:Y:S01]  /*17f0*/  IMAD.IADD R158, R3, 0x1, -R158 ;  /* 0x00000001039e7824 */ /* 0x000fe200078e0a9e */
[----:B------:R-:W-:Y:S01]  /*1800*/  LOP3.LUT R5, R5, 0xfffffff8, RZ, 0xc0, !PT ;  /* 0xfffffff805057812 */ /* 0x000fe200078ec0ff */
[----:B------:R-:W-:Y:S01]  /*1810*/  USHF.L.U32 UR42, UR42, 0x3, URZ ;  /* 0x000000032a2a7899 */ /* 0x000fe2000800063f */
[----:B------:R-:W-:-:S03]  /*1820*/  SEL R165, RZ, 0x1, P0 ;  /* 0x00000001ffa57807 */ /* 0x000fc60000000000 */
[----:B------:R-:W-:Y:S01]  /*1830*/  IMAD.IADD R156, R156, 0x1, -R5 ;  /* 0x000000019c9c7824 */ /* 0x000fe200078e0a05 */
[----:B-1----:R-:W-:Y:S01]  /*1840*/  ULEA UR41, UR4, UR41, 0x18 ;  /* 0x0000002904297291 */ /* 0x002fe2000f8ec03f */
[----:B------:R-:W-:Y:S01]  /*1850*/  SHF.R.S32.HI R5, RZ, 0x5, R0 ;  /* 0x00000005ff057819 */ /* 0x000fe20000011400 */
[----:B------:R-:W-:Y:S02]  /*1860*/  IMAD.U32 R160, RZ, RZ, UR42 ;  /* 0x0000002affa07e24 */ /* 0x000fe4000f8e00ff */
[----:B------:R-:W-:Y:S01]  /*1870*/  UIADD3 UR45, UR41, 0x170, URZ ;  /* 0x00000170292d7890 */ /* 0x000fe2000fffe03f */
[--C-:B------:R-:W-:Y:S01]  /*1880*/  SHF.R.S32.HI R157, RZ, 0x1f, R156.reuse ;  /* 0x0000001fff9d7819 */ /* 0x100fe2000001149c */
[C-C-:B------:R-:W-:Y:S01]  /*1890*/  IMAD R163, R5.reuse, -0x10, -R156.reuse ;  /* 0xfffffff005a37824 */ /* 0x140fe200078e0a9c */
[C---:B------:R-:W-:Y:S02]  /*18a0*/  LOP3.LUT R162, R160.reuse, 0x8, RZ, 0xc0, !PT ;  /* 0x00000008a0a27812 */ /* 0x040fe400078ec0ff */
[----:B------:R-:W-:Y:S01]  /*18b0*/  LOP3.LUT R160, R160, 0x8, RZ, 0xc, !PT ;  /* 0x00000008a0a07812 */ /* 0x000fe200078e0cff */
[----:B------:R-:W-:Y:S01]  /*18c0*/  IMAD.U32 R159, RZ, RZ, UR45 ;  /* 0x0000002dff9f7e24 */ /* 0x000fe2000f8e00ff */
[----:B------:R-:W-:Y:S01]  /*18d0*/  LOP3.LUT R162, R162, 0x18, RZ, 0x3c, !PT ;  /* 0x00000018a2a27812 */ /* 0x000fe200078e3cff */
[----:B------:R-:W-:-:S04]  /*18e0*/  IMAD.WIDE R156, R5, 0x10, R156 ;  /* 0x00000010059c7825 */ /* 0x000fc800078e029c */
[----:B------:R-:W-:Y:S02]  /*18f0*/  VIADD R161, R159, UR42 ;  /* 0x0000002a9fa17c36 */ /* 0x000fe40008000000 */
[----:B------:R-:W-:-:S07]  /*1900*/  VIADD R163, R163, UR5 ;  /* 0x00000005a3a37c36 */ /* 0x000fce0008000000 */
.L_x_299:
[----:B------:R-:W-:Y:S01]  /*1910*/  SHF.L.U32 R0, R165, 0x1f, RZ ;  /* 0x0000001fa5007819 */ /* 0x000fe200000006ff */
[----:B------:R-:W-:Y:S02]  /*1920*/  ULDC UR4, c[0x0][0x28c] ;  /* 0x0000a30000047ab9 */ /* 0x000fe40000000800 */
[----:B------:R-:W-:Y:S01]  /*1930*/  ISETP.LT.AND P1, PT, RZ, UR4, PT ;  /* 0x00000004ff007c0c */ /* 0x000fe2000bf21270 */
[----:B-1----:R-:W1:Y:S02]  /*1940*/  SYNCS.PHASECHK.TRANS64.TRYWAIT P0, [R159+UR42], R0 ;  /* 0x000000009f0075a7 */ /* 0x002e64000800016a */
[----:B-1-34-:R-:W-:Y:S10]  /*1950*/  @!P0 BRA `(.L_x_20) ;  /* 0x0000008c00988947 */ /* 0x01aff40003800000 */
.L_x_339:
[----:B------:R-:W-:Y:S05]  /*1960*/  @P1 BRA `(.L_x_21) ;  /* 0x0000000000401947 */ /* 0x000fea0003800000 */
[----:B-1----:R-:W-:Y:S01]  /*1970*/  MOV R0, 0x0 ;  /* 0x0000000000007802 */ /* 0x002fe20000000f00 */
[----:B------:R-:W-:Y:S01]  /*1980*/  ULDC.64 UR4, c[0x4][0x68] ;  /* 0x01001a0000047ab9 */ /* 0x000fe20000000a00 */
[----:B------:R-:W-:Y:S01]  /*1990*/  ULDC.64 UR6, c[0x4][0x8] ;  /* 0x0100020000067ab9 */ /* 0x000fe20000000a00 */
[----:B------:R-:W-:Y:S01]  /*19a0*/  IMAD.U32 R4, RZ, RZ, UR4 ;  /* 0x00000004ff047e24 */ /* 0x000fe2000f8e00ff */
[----:B------:R1:W2:Y:S01]  /*19b0*/  LDC.64 R14, c[0x4][R0] ;  /* 0x01000000000e7b82 */ /* 0x0002a20000000a00 */
[----:B------:R-:W-:Y:S01]  /*19c0*/  IMAD.U32 R5, RZ, RZ, UR5 ;  /* 0x00000005ff057e24 */ /* 0x000fe2000f8e00ff */
[----:B------:R-:W-:Y:S01]  /*19d0*/  ULDC.64 UR4, c[0x4][0x70] ;  /* 0x01001c0000047ab9 */ /* 0x000fe20000000a00 */
[----:B------:R-:W-:Y:S02]  /*19e0*/  IMAD.U32 R10, RZ, RZ, UR6 ;  /* 0x00000006ff0a7e24 */ /* 0x000fe4000f8e00ff */
[----:B------:R-:W-:Y:S02]  /*19f0*/  IMAD.U32 R6, RZ, RZ, UR4 ;  /* 0x00000004ff067e24 */ /* 0x000fe4000f8e00ff */
[----:B------:R-:W-:-:S02]  /*1a00*/  IMAD.U32 R7, RZ, RZ, UR5 ;  /* 0x00000005ff077e24 */ /* 0x000fc4000f8e00ff */
[----:B------:R-:W-:Y:S02]  /*1a10*/  IMAD.U32 R11, RZ, RZ, UR7 ;  /* 0x00000007ff0b7e24 */ /* 0x000fe4000f8e00ff */
[----:B------:R-:W-:Y:S02]  /*1a20*/  IMAD.MOV.U32 R8, RZ, RZ, 0x1e1 ;  /* 0x000001e1ff087424 */ /* 0x000fe400078e00ff */
[----:B0-----:R-:W-:Y:S02]  /*1a30*/  IMAD.MOV.U32 R12, RZ, RZ, 0x1 ;  /* 0x00000001ff0c7424 */ /* 0x001fe400078e00ff */
[----:B-1----:R-:W-:-:S07]  /*1a40*/  IMAD.MOV.U32 R13, RZ, RZ, RZ ;  /* 0x000000ffff0d7224 */ /* 0x002fce00078e00ff */
[----:B------:R-:W-:-:S07]  /*1a50*/  LEPC R20, `(.L_x_21) ;  /* 0x000000001014794e */ /* 0x000fce0000000000 */
[----:B--2--5:R-:W-:Y:S05]  /*1a60*/  CALL.ABS.NOINC R14 ;  /* 0x000000000e007343 */ /* 0x024fea0003c00000 */
.L_x_21:
[----:B-1----:R-:W-:-:S04]  /*1a70*/  LOP3.LUT R0, R16, 0x1, RZ, 0xfc, !PT ;  /* 0x0000000110007812 */ /* 0x002fc800078efcff */
[----:B------:R-:W-:-:S13]  /*1a80*/  ISETP.NE.AND P0, PT, R0, 0x3, PT ;  /* 0x000000030000780c */ /* 0x000fda0003f05270 */
[----:B------:R-:W-:Y:S05]  /*1a90*/  @!P0 BRA `(.L_x_22) ;  /* 0x0000000000048947 */ /* 0x000fea0003800000 */
[----:B------:R-:W-:Y:S01]  /*1aa0*/  BPT.TRAP 0x1 ;  /* 0x000000040000795c */ /* 0x000fe20000300000 */
.L_x_22:
[----:B------:R-:W-:Y:S02]  /*1ab0*/  IMAD.U32 R3, RZ, RZ, UR39 ;  /* 0x00000027ff037e24 */ /* 0x000fe4000f8e00ff */
[----:B------:R-:W-:-:S03]  /*1ac0*/  IMAD.U32 R0, RZ, RZ, UR38 ;  /* 0x00000026ff007e24 */ /* 0x000fc6000f8e00ff */
[----:B------:R-:W-:Y:S02]  /*1ad0*/  LEA R3, R3, UR41, 0x3 ;  /* 0x0000002903037c11 */ /* 0x000fe4000f8e18ff */
[----:B------:R-:W-:-:S04]  /*1ae0*/  SHF.L.U32 R0, R0, 0x1f, RZ ;  /* 0x0000001f00007819 */ /* 0x000fc800000006ff */
[----:B------:R1:W2:Y:S01]  /*1af0*/  SYNCS.PHASECHK.TRANS64.TRYWAIT P1, [R3+URZ], R0 ;  /* 0x00000000030075a7 */ /* 0x0002a2000802017f */
[----:B------:R-:W-:Y:S05]  /*1b00*/  @!P0 BRA `(.L_x_23) ;  /* 0x0000000000048947 */ /* 0x000fea0003800000 */
[----:B------:R-:W-:Y:S01]  /*1b10*/  BPT.TRAP 0x1 ;  /* 0x000000040000795c */ /* 0x000fe20000300000 */
.L_x_23:
[----:B------:R-:W-:-:S05]  /*1b20*/  IMAD.U32 R4, RZ, RZ, UR43 ;  /* 0x0000002bff047e24 */ /* 0x000fca000f8e00ff */
[----:B------:R-:W-:Y:S01]  /*1b30*/  ISETP.GE.AND P2, PT, R4, 0x1, PT ;  /* 0x000000010400780c */ /* 0x000fe20003f46270 */
[----:B--2---:R-:W-:-:S12]  /*1b40*/  @P1 BRA `(.L_x_24) ;  /* 0x0000000000081947 */ /* 0x004fd80003800000 */
[----:B------:R-:W2:Y:S02]  /*1b50*/  SYNCS.PHASECHK.TRANS64.TRYWAIT P1, [R3+URZ], R0 ;  /* 0x00000000030075a7 */ /* 0x000ea4000802017f */
[----:B--2---:R-:W-:Y:S05]  /*1b60*/  @!P1 BRA `(.L_x_25) ;  /* 0x0000008c00289947 */ /* 0x004fea0003800000 */
.L_x_24:
[----:B------:R-:W-:Y:S05]  /*1b70*/  WARPSYNC.ALL ;  /* 0x0000000000007948 */ /* 0x000fea0003800000 */
[----:B------:R-:W-:Y:S01]  /*1b80*/  UIADD3 UR4, UR41, 0x280, URZ ;  /* 0x0000028029047890 */ /* 0x000fe2000fffe03f */
[----:B------:R-:W-:Y:S01]  /*1b90*/  WARPGROUP.ARRIVE ;  /* 0x00000000000079c5 */ /* 0x000fe20000000000 */
[----:B------:R-:W-:Y:S02]  /*1ba0*/  UIADD3 UR5, UR41, 0xb280, URZ ;  /* 0x0000b28029057890 */ /* 0x000fe4000fffe03f */
[----:B------:R-:W-:Y:S02]  /*1bb0*/  USHF.R.U32.HI UR4, URZ, 0x4, UR4 ;  /* 0x000000043f047899 */ /* 0x000fe40008011604 */
[----:B------:R-:W-:-:S02]  /*1bc0*/  USHF.R.U32.HI UR5, URZ, 0x4, UR5 ;  /* 0x000000043f057899 */ /* 0x000fc40008011605 */
[----:B------:R-:W-:Y:S02]  /*1bd0*/  ULOP3.LUT UR4, UR4, 0x3fff, URZ, 0xc0, !UPT ;  /* 0x00003fff04047892 */ /* 0x000fe4000f8ec03f */
[----:B------:R-:W-:Y:S02]  /*1be0*/  ULOP3.LUT UR5, UR5, 0x3fff, URZ, 0xc0, !UPT ;  /* 0x00003fff05057892 */ /* 0x000fe4000f8ec03f */
[----:B------:R-:W-:Y:S02]  /*1bf0*/  ULOP3.LUT UR10, UR4, 0x10000, URZ, 0xfc, !UPT ;  /* 0x00010000040a7892 */ /* 0x000fe4000f8efc3f */
[----:B------:R-:W-:Y:S02]  /*1c00*/  ULOP3.LUT UR9, UR5, 0x10000, URZ, 0xfc, !UPT ;  /* 0x0001000005097892 */ /* 0x000fe4000f8efc3f */
[----:B------:R-:W-:Y:S02]  /*1c10*/  ULEA UR4, UR39, UR10, 0x7 ;  /* 0x0000000a27047291 */ /* 0x000fe4000f8e383f */
[----:B------:R-:W-:Y:S01]  /*1c20*/  ULEA UR6, UR39, UR9, 0x9 ;  /* 0x0000000927067291 */ /* 0x000fe2000f8e483f */
[----:B------:R-:W-:Y:S01]  /*1c30*/  UMOV UR5, 0xc0000010 ;  /* 0xc000001000057882 */ /* 0x000fe20000000000 */
[----:B------:R-:W-:-:S07]  /*1c40*/  UMOV UR7, 0xc0000010 ;  /* 0xc000001000077882 */ /* 0x000fce0000000000 */
[----:B------:R-:W-:Y:S03]  /*1c50*/  IGMMA.64x256x32.S8.S8 R24, gdesc[UR4], RZ, !UPT, gsb0 ;  /* 0x06600000041879f1 */ /* 0x000fe6000c0410ff */
[----:B------:R-:W-:Y:S02]  /*1c60*/  WARPGROUP.DEPBAR.LE gsb0, 0x0 ;  /* 0x00008000000079c5 */ /* 0x000fe40000010000 */
[----:B------:R-:W-:Y:S05]  /*1c70*/  @!P2 BRA `(.L_x_26) ;  /* 0x0000000000b8a947 */ /* 0x000fea0003800000 */
[----:B------:R-:W-:Y:S01]  /*1c80*/  UIADD3 UR4, UR39, 0x1, URZ ;  /* 0x0000000127047890 */ /* 0x000fe2000fffe03f */
[----:B-12---:R-:W-:Y:S02]  /*1c90*/  IMAD.U32 R0, RZ, RZ, UR43 ;  /* 0x0000002bff007e24 */ /* 0x006fe4000f8e00ff */
[----:B------:R-:W-:Y:S01]  /*1ca0*/  IMAD.U32 R3, RZ, RZ, UR39 ;  /* 0x00000027ff037e24 */ /* 0x000fe2000f8e00ff */
[----:B------:R-:W-:-:S04]  /*1cb0*/  UISETP.NE.AND UP0, UPT, UR4, 0x16, UPT ;  /* 0x000000160400788c */ /* 0x000fc8000bf05270 */
[----:B------:R-:W-:Y:S02]  /*1cc0*/  USEL UR5, URZ, 0x1, UP0 ;  /* 0x000000013f057887 */ /* 0x000fe40008000000 */
[----:B------:R-:W-:Y:S02]  /*1cd0*/  USEL UR8, UR4, URZ, UP0 ;  /* 0x0000003f04087287 */ /* 0x000fe40008000000 */
[----:B------:R-:W-:-:S06]  /*1ce0*/  ULOP3.LUT UR5, UR38, UR5, URZ, 0x3c, !UPT ;  /* 0x0000000526057292 */ /* 0x000fcc000f8e3c3f */
[----:B------:R-:W-:-:S07]  /*1cf0*/  IMAD.U32 R6, RZ, RZ, UR5 ;  /* 0x00000005ff067e24 */ /* 0x000fce000f8e00ff */
.L_x_33:
[----:B------:R-:W-:Y:S05]  /*1d00*/  @!P0 BRA `(.L_x_27) ;  /* 0x0000000000048947 */ /* 0x000fea0003800000 */
[----:B------:R-:W-:Y:S01]  /*1d10*/  BPT.TRAP 0x1 ;  /* 0x000000040000795c */ /* 0x000fe20000300000 */
.L_x_27:
[----:B------:R-:W-:Y:S01]  /*1d20*/  ULEA UR4, UR8, UR41, 0x3 ;  /* 0x0000002908047291 */ /* 0x000fe2000f8e183f */
[----:B------:R-:W-:-:S08]  /*1d30*/  SHF.L.U32 R4, R6, 0x1f, RZ ;  /* 0x0000001f06047819 */ /* 0x000fd000000006ff */
[----:B------:R1:W2:Y:S01]  /*1d40*/  SYNCS.PHASECHK.TRANS64.TRYWAIT P1, [UR4], R4 ;  /* 0x00000004ff0075a7 */ /* 0x0002a20008020144 */
[----:B------:R-:W-:Y:S05]  /*1d50*/  @!P0 BRA `(.L_x_28) ;  /* 0x0000000000048947 */ /* 0x000fea0003800000 */
[----:B------:R-:W-:Y:S01]  /*1d60*/  BPT.TRAP 0x1 ;  /* 0x000000040000795c */ /* 0x000fe20000300000 */
.L_x_28:
[----:B--2---:R-:W-:Y:S05]  /*1d70*/  @P1 BRA `(.L_x_29) ;  /* 0x0000000000081947 */ /* 0x004fea0003800000 */
[----:B------:R-:W2:Y:S02]  /*1d80*/  SYNCS.PHASECHK.TRANS64.TRYWAIT P1, [UR4], R4 ;  /* 0x00000004ff0075a7 */ /* 0x000ea40008020144 */
[----:B--2---:R-:W-:Y:S05]  /*1d90*/  @!P1 BRA `(.L_x_30) ;  /* 0x0000008800b09947 */ /* 0x004fea0003800000 */
.L_x_29:
[----:B------:R-:W-:Y:S01]  /*1da0*/  ULEA UR4, UR8, UR10, 0x7 ;  /* 0x0000000a08047291 */ /* 0x000fe2000f8e383f */
[----:B------:R-:W-:Y:S01]  /*1db0*/  WARPGROUP.ARRIVE ;  /* 0x00000000000079c5 */ /* 0x000fe20000000000 */
[----:B------:R-:W-:Y:S01]  /*1dc0*/  ULEA UR6, UR8, UR9, 0x9 ;  /* 0x0000000908067291 */ /* 0x000fe2000f8e483f */
[----:B------:R-:W-:Y:S01]  /*1dd0*/  UMOV UR5, 0xc0000010 ;  /* 0xc000001000057882 */ /* 0x000fe20000000000 */
[----:B------:R-:W-:-:S07]  /*1de0*/  UMOV UR7, 0xc0000010 ;  /* 0xc000001000077882 */ /* 0x000fce0000000000 */
[----:B------:R-:W-:Y:S03]  /*1df0*/  IGMMA.64x256x32.S8.S8 R24, gdesc[UR4], R24, gsb0 ;  /* 0x06600000041879f1 */ /* 0x000fe60008041018 */
[----:B------:R-:W-:Y:S02]  /*1e00*/  WARPGROUP.DEPBAR.LE gsb0, 0x0 ;  /* 0x00008000000079c5 */ /* 0x000fe40000010000 */
[----:B------:R-:W-:Y:S05]  /*1e10*/  @!P0 BRA `(.L_x_31) ;  /* 0x0000000000048947 */ /* 0x000fea0003800000 */
[----:B------:R-:W-:Y:S01]  /*1e20*/  BPT.TRAP 0x1 ;  /* 0x000000040000795c */ /* 0x000fe20000300000 */
.L_x_31:
[----:B------:R-:W-:-:S13]  /*1e30*/  ISETP.NE.AND P1, PT, R154, RZ, PT ;  /* 0x000000ff9a00720c */ /* 0x000fda0003f25270 */
[----:B-12---:R-:W-:-:S05]  /*1e40*/  @P1 LEA R4, R3, UR41, 0x3 ;  /* 0x0000002903041c11 */ /* 0x006fca000f8e18ff */
[----:B------:R-:W-:-:S05]  /*1e50*/  @P1 VIADD R4, R4, 0xb0 ;  /* 0x000000b004041836 */ /* 0x000fca0000000000 */
[----:B------:R-:W-:-:S04]  /*1e60*/  @P1 PRMT R4, R155, 0x654, R4 ;  /* 0x000006549b041816 */ /* 0x000fc80000000004 */
[----:B------:R1:W-:Y:S01]  /*1e70*/  @P1 SYNCS.ARRIVE.TRANS64.RED.A1T0 RZ, [R4+URZ], RZ ;  /* 0x000000ff04ff19a7 */ /* 0x0003e2000810043f */
[----:B------:R-:W-:-:S13]  /*1e80*/  ISETP.GT.U32.AND P1, PT, R16, 0x1, PT ;  /* 0x000000011000780c */ /* 0x000fda0003f24070 */
[----:B-1----:R-:W-:Y:S05]  /*1e90*/  @P1 BRA `(.L_x_32) ;  /* 0x0000000000041947 */ /* 0x002fea0003800000 */
[----:B------:R-:W-:Y:S01]  /*1ea0*/  BPT.TRAP 0x1 ;  /* 0x000000040000795c */ /* 0x000fe20000300000 */
.L_x_32:
[----:B------:R-:W-:Y:S01]  /*1eb0*/  UIADD3 UR8, UR8, 0x1, URZ ;  /* 0x0000000108087890 */ /* 0x000fe2000fffe03f */
[C---:B------:R-:W-:Y:S01]  /*1ec0*/  ISETP.GT.AND P2, PT, R0.reuse, 0x1, PT ;  /* 0x000000010000780c */ /* 0x040fe20003f44270 */
[----:B------:R-:W-:Y:S02]  /*1ed0*/  VIADD R3, R3, 0x1 ;  /* 0x0000000103037836 */ /* 0x000fe40000000000 */
[----:B------:R-:W-:Y:S01]  /*1ee0*/  UISETP.NE.AND UP0, UPT, UR8, 0x16, UPT ;  /* 0x000000160800788c */ /* 0x000fe2000bf05270 */
[----:B------:R-:W-:Y:S02]  /*1ef0*/  VIADD R0, R0, 0xffffffff ;  /* 0xffffffff00007836 */ /* 0x000fe40000000000 */
[C---:B------:R-:W-:Y:S01]  /*1f00*/  ISETP.NE.AND P1, PT, R3.reuse, 0x16, PT ;  /* 0x000000160300780c */ /* 0x040fe20003f25270 */
[----:B------:R-:W-:Y:S02]  /*1f10*/  USEL UR4, URZ, 0x1, UP0 ;  /* 0x000000013f047887 */ /* 0x000fe40008000000 */
[----:B------:R-:W-:Y:S01]  /*1f20*/  USEL UR8, UR8, URZ, UP0 ;  /* 0x0000003f08087287 */ /* 0x000fe20008000000 */
[----:B------:R-:W-:-:S03]  /*1f30*/  SEL R3, R3, RZ, P1 ;  /* 0x000000ff03037207 */ /* 0x000fc60000800000 */
[----:B------:R-:W-:Y:S01]  /*1f40*/  LOP3.LUT R6, R6, UR4, RZ, 0x3c, !PT ;  /* 0x0000000406067c12 */ /* 0x000fe2000f8e3cff */
[----:B------:R-:W-:Y:S07]  /*1f50*/  @P2 BRA `(.L_x_33) ;  /* 0xfffffffc00682947 */ /* 0x000fee000383ffff */
.L_x_26:
[----:B-12---:R-:W1:Y:S01]  /*1f60*/  LDC R0, c[0x0][0x28c] ;  /* 0x0000a300ff007b82 */ /* 0x006e620000000800 */
[----:B------:R2:W-:Y:S01]  /*1f70*/  SYNCS.ARRIVE.TRANS64.A1T0 RZ, [R160+UR45], RZ ;  /* 0x000000ffa0ff79a7 */ /* 0x0005e2000810002d */
[----:B-1----:R-:W-:-:S13]  /*1f80*/  ISETP.GE.AND P1, PT, R0, 0x1, PT ;  /* 0x000000010000780c */ /* 0x002fda0003f26270 */
[----:B--2---:R-:W-:Y:S05]  /*1f90*/  @!P1 BRA `(.L_x_34) ;  /* 0x0000000000449947 */ /* 0x004fea0003800000 */
[----:B------:R-:W-:Y:S05]  /*1fa0*/  @!P0 BRA `(.L_x_35) ;  /* 0x0000000000048947 */ /* 0x000fea0003800000 */
[----:B------:R-:W-:Y:S01]  /*1fb0*/  BPT.TRAP 0x1 ;  /* 0x000000040000795c */ /* 0x000fe20000300000 */
.L_x_35:
[----:B------:R-:W-:-:S13]  /*1fc0*/  ISETP.NE.AND P0, PT, R154, RZ, PT ;  /* 0x000000ff9a00720c */ /* 0x000fda0003f05270 */
[----:B------:R-:W-:-:S05]  /*1fd0*/  VOTEU.ANY UP0, P0 ;  /* 0x00000000003f7886 */ /* 0x000fca0000000100 */
[----:B------:R-:W-:-:S06]  /*1fe0*/  @UP0 UIADD3 UR4, UR43, UR39, URZ ;  /* 0x000000272b040290 */ /* 0x000fcc000fffe03f */
[----:B------:R-:W-:Y:S02]  /*1ff0*/  IMAD.U32 R4, RZ, RZ, UR4 ;  /* 0x00000004ff047e24 */ /* 0x000fe4000f8e00ff */
[----:B------:R-:W-:Y:S02]  /*2000*/  IMAD.U32 R3, RZ, RZ, UR4 ;  /* 0x00000004ff037e24 */ /* 0x000fe4000f8e00ff */
[----:B------:R-:W-:-:S05]  /*2010*/  @P0 IMAD.WIDE.U32 R4, R4, -0x45d1745d, RZ ;  /* 0xba2e8ba304040825 */ /* 0x000fca00078e00ff */
[----:B------:R-:W-:-:S05]  /*2020*/  @P0 SHF.R.U32.HI R0, RZ, 0x4, R5 ;  /* 0x00000004ff000819 */ /* 0x000fca0000011605 */
[----:B------:R-:W-:-:S05]  /*2030*/  @P0 IMAD R0, R0, -0x16, R3 ;  /* 0xffffffea00000824 */ /* 0x000fca00078e0203 */
[----:B------:R-:W-:-:S05]  /*2040*/  @P0 LEA R0, R0, UR41, 0x3 ;  /* 0x0000002900000c11 */ /* 0x000fca000f8e18ff */
[----:B------:R-:W-:-:S05]  /*2050*/  @P0 VIADD R0, R0, 0xb0 ;  /* 0x000000b000000836 */ /* 0x000fca0000000000 */
[----:B------:R-:W-:-:S04]  /*2060*/  @P0 PRMT R0, R155, 0x654, R0 ;  /* 0x000006549b000816 */ /* 0x000fc80000000000 */
[----:B------:R1:W-:Y:S01]  /*2070*/  @P0 SYNCS.ARRIVE.TRANS64.RED.A1T0 RZ, [R0+URZ], RZ ;  /* 0x000000ff00ff09a7 */ /* 0x0003e2000810043f */
[----:B------:R-:W-:-:S13]  /*2080*/  ISETP.GT.U32.AND P0, PT, R16, 0x1, PT ;  /* 0x000000011000780c */ /* 0x000fda0003f04070 */
[----:B-1----:R-:W-:Y:S05]  /*2090*/  @P0 BRA `(.L_x_34) ;  /* 0x0000000000040947 */ /* 0x002fea0003800000 */
[----:B------:R-:W-:Y:S01]  /*20a0*/  BPT.TRAP 0x1 ;  /* 0x000000040000795c */ /* 0x000fe20000300000 */
.L_x_34:
[----:B------:R-:W-:Y:S01]  /*20b0*/  SHF.L.U32 R0, R165, 0x1f, RZ ;  /* 0x0000001fa5007819 */ /* 0x000fe200000006ff */
[----:B------:R-:W-:Y:S01]  /*20c0*/  UIADD3 UR39, UR44, UR39, URZ ;  /* 0x000000272c277290 */ /* 0x000fe2000fffe03f */
[----:B------:R-:W1:Y:S01]  /*20d0*/  LDC R7, c[0x0][0x288] ;  /* 0x0000a200ff077b82 */ /* 0x000e620000000800 */
[----:B------:R-:W-:Y:S01]  /*20e0*/  UISETP.GE.U32.AND UP1, UPT, UR44, 0x16, UPT ;  /* 0x000000162c00788c */ /* 0x000fe2000bf26070 */
[----:B------:R-:W-:Y:S01]  /*20f0*/  IMAD.SHL.U32 R10, R158, 0x2, RZ ;  /* 0x000000029e0a7824 */ /* 0x000fe200078e00ff */
[----:B------:R-:W-:Y:S02]  /*2100*/  UISETP.GT.U32.AND UP0, UPT, UR39, 0x15, UPT ;  /* 0x000000152700788c */ /* 0x000fe4000bf04070 */
[----:B------:R-:W-:Y:S02]  /*2110*/  UIMAD.WIDE.U32 UR4, UR39, -0x45d1745d, URZ ;  /* 0xba2e8ba3270478a5 */ /* 0x000fe4000f8e003f */
[----:B------:R-:W-:Y:S01]  /*2120*/  UISETP.LT.U32.AND UP0, UPT, UR44, 0x16, UP0 ;  /* 0x000000162c00788c */ /* 0x000fe20008701070 */
[----:B------:R-:W2:Y:S01]  /*2130*/  SYNCS.PHASECHK.TRANS64.TRYWAIT P0, [R159+UR42+0x10], R0 ;  /* 0x000010009f0075a7 */ /* 0x000ea2000800016a */
[----:B------:R-:W-:Y:S01]  /*2140*/  USHF.R.U32.HI UR4, URZ, 0x4, UR5 ;  /* 0x000000043f047899 */ /* 0x000fe20008011605 */
[----:B------:R-:W-:Y:S01]  /*2150*/  SHF.R.S32.HI R11, RZ, 0x1f, R10 ;  /* 0x0000001fff0b7819 */ /* 0x000fe2000001140a */
[----:B------:R-:W-:-:S02]  /*2160*/  USEL UR6, URZ, 0x1, !UP0 ;  /* 0x000000013f067887 */ /* 0x000fc4000c000000 */
[----:B------:R-:W-:Y:S02]  /*2170*/  UIMAD UR39, UR4, -0x16, UR39 ;  /* 0xffffffea042778a4 */ /* 0x000fe4000f8e0227 */
[----:B------:R-:W-:-:S04]  /*2180*/  ULOP3.LUT UR38, UR38, UR6, URZ, 0x3c, !UPT ;  /* 0x0000000626267292 */ /* 0x000fc8000f8e3c3f */
[----:B------:R-:W-:Y:S01]  /*2190*/  @UP1 ULOP3.LUT UR38, UR38, 0x1, UR4, 0x78, !UPT ;  /* 0x0000000126261892 */ /* 0x000fe2000f8e7804 */
[----:B-12---:R-:W-:Y:S11]  /*21a0*/  @!P0 BRA `(.L_x_36) ;  /* 0x0000008400c48947 */ /* 0x006ff60003800000 */
.L_x_340:
[----:B-1----:R-:W-:Y:S01]  /*21b0*/  IMAD.SHL.U32 R0, R19, 0x40, RZ ;  /* 0x0000004013007824 */ /* 0x002fe200078e00ff */
[----:B------:R-:W-:Y:S01]  /*21c0*/  ULDC UR6, c[0x0][0x284] ;  /* 0x0000a10000067ab9 */ /* 0x000fe20000000800 */
[----:B------:R-:W-:Y:S01]  /*21d0*/  IMAD.SHL.U32 R14, R22, 0x100, RZ ;  /* 0x00000100160e7824 */ /* 0x000fe200078e00ff */
[----:B------:R-:W-:Y:S01]  /*21e0*/  SHF.R.S32.HI R20, RZ, 0x1f, R2 ;  /* 0x0000001fff147819 */ /* 0x000fe20000011402 */
[----:B------:R-:W-:Y:S01]  /*21f0*/  ULDC.64 UR4, c[0x0][0x5d0] ;  /* 0x0001740000047ab9 */ /* 0x000fe20000000a00 */
[----:B------:R-:W-:Y:S01]  /*2200*/  ISETP.GE.AND P0, PT, R0, UR6, PT ;  /* 0x0000000600007c0c */ /* 0x000fe2000bf06270 */
[----:B------:R-:W-:Y:S01]  /*2210*/  IMAD.WIDE.U32 R4, R2, UR4, R10 ;  /* 0x0000000402047c25 */ /* 0x000fe2000f8e000a */
[----:B------:R-:W-:Y:S02]  /*2220*/  SHF.R.S32.HI R15, RZ, 0x1f, R14 ;  /* 0x0000001fff0f7819 */ /* 0x000fe4000001140e */
[----:B------:R-:W-:Y:S01]  /*2230*/  ISETP.GE.OR P0, PT, R14, R7, P0 ;  /* 0x000000070e00720c */ /* 0x000fe20000706670 */
[----:B------:R-:W-:Y:S01]  /*2240*/  IMAD R3, R20, UR4, RZ ;  /* 0x0000000414037c24 */ /* 0x000fe2000f8e02ff */
[----:B------:R-:W-:-:S03]  /*2250*/  IADD3 R4, P1, R14, R4, RZ ;  /* 0x000000040e047210 */ /* 0x000fc60007f3e0ff */
[----:B------:R-:W-:-:S05]  /*2260*/  IMAD R3, R2, UR5, R3 ;  /* 0x0000000502037c24 */ /* 0x000fca000f8e0203 */
[----:B------:R-:W-:-:S03]  /*2270*/  IADD3.X R5, R15, R5, R3, P1, !PT ;  /* 0x000000050f057210 */ /* 0x000fc60000ffe403 */
[----:B------:R-:W-:Y:S05]  /*2280*/  @P0 BRA `(.L_x_37) ;  /* 0x0000006000b00947 */ /* 0x000fea0003800000 */
[----:B0-----:R-:W0:Y:S01]  /*2290*/  LDC.64 R12, c[0x0][0x5c8] ;  /* 0x00017200ff0c7b82 */ /* 0x001e220000000a00 */
[----:B------:R-:W-:Y:S01]  /*22a0*/  IMAD.WIDE R8, R19, 0x40, R156 ;  /* 0x0000004013087825 */ /* 0x000fe200078e029c */
[----:B------:R-:W-:Y:S01]  /*22b0*/  ULDC.64 UR4, c[0x0][0x5c0] ;  /* 0x0001700000047ab9 */ /* 0x000fe20000000a00 */
[----:B------:R-:W-:Y:S02]  /*22c0*/  BSSY B0, `(.L_x_37) ;  /* 0x0000628000007945 */ /* 0x000fe40003800000 */
[----:B------:R-:W-:Y:S02]  /*22d0*/  IMAD.IADD R22, R163, 0x1, -R0 ;  /* 0x00000001a3167824 */ /* 0x000fe400078e0a00 */
[-C--:B0-----:R-:W-:Y:S02]  /*22e0*/  IMAD R3, R9, R12.reuse, RZ ;  /* 0x0000000c09037224 */ /* 0x081fe400078e02ff */
[----:B------:R-:W-:-:S04]  /*22f0*/  IMAD.WIDE.U32 R4, R8, R12, R4 ;  /* 0x0000000c08047225 */ /* 0x000fc800078e0004 */
[----:B------:R-:W-:Y:S01]  /*2300*/  IMAD R3, R8, R13, R3 ;  /* 0x0000000d08037224 */ /* 0x000fe200078e0203 */
[----:B------:R-:W-:-:S03]  /*2310*/  IADD3 R4, P0, R4, UR4, RZ ;  /* 0x0000000404047c10 */ /* 0x000fc6000ff1e0ff */
[----:B------:R-:W-:Y:S01]  /*2320*/  IMAD.IADD R3, R5, 0x1, R3 ;  /* 0x0000000105037824 */ /* 0x000fe200078e0203 */
[----:B------:R-:W-:-:S04]  /*2330*/  LEA R6, P1, R12, R4, 0x3 ;  /* 0x000000040c067211 */ /* 0x000fc800078218ff */
[----:B------:R-:W-:Y:S01]  /*2340*/  IADD3.X R5, R3, UR5, RZ, P0, !PT ;  /* 0x0000000503057c10 */ /* 0x000fe200087fe4ff */
[----:B------:R-:W-:Y:S01]  /*2350*/  IMAD R3, R158, -0x2, R7 ;  /* 0xfffffffe9e037824 */ /* 0x000fe200078e0207 */
[----:B-----5:R-:W-:Y:S02]  /*2360*/  ISETP.NE.AND P0, PT, R152, RZ, PT ;  /* 0x000000ff9800720c */ /* 0x020fe40003f05270 */
[----:B------:R-:W-:Y:S01]  /*2370*/  LEA.HI.X R7, R12, R5, R13, 0x3, P1 ;  /* 0x000000050c077211 */ /* 0x000fe200008f1c0d */
[----:B------:R-:W-:-:S10]  /*2380*/  IMAD.IADD R0, R3, 0x1, -R14 ;  /* 0x0000000103007824 */ /* 0x000fd400078e0a0e */
[----:B------:R-:W-:Y:S05]  /*2390*/  @!P0 BRA `(.L_x_38) ;  /* 0x0000004800608947 */ /* 0x000fea0003800000 */
[----:B------:R-:W0:Y:S01]  /*23a0*/  LDC.64 R166, c[0x0][0x5b0] ;  /* 0x00016c00ffa67b82 */ /* 0x000e220000000a00 */
[----:B------:R-:W-:Y:S01]  /*23b0*/  ULDC.64 UR4, c[0x0][0x5b8] ;  /* 0x00016e0000047ab9 */ /* 0x000fe20000000a00 */
[----:B------:R-:W-:Y:S01]  /*23c0*/  ISETP.GE.AND P1, PT, R22, 0x1, PT ;  /* 0x000000011600780c */ /* 0x000fe20003f26270 */
[----:B------:R-:W-:Y:S01]  /*23d0*/  IMAD.WIDE.U32 R10, R2, UR4, R10 ;  /* 0x00000004020a7c25 */ /* 0x000fe2000f8e000a */
[----:B------:R-:W-:Y:S02]  /*23e0*/  BSSY B1, `(.L_x_39) ;  /* 0x000000e000017945 */ /* 0x000fe40003800000 */
[----:B------:R-:W-:Y:S01]  /*23f0*/  ISETP.LT.OR P5, PT, R0, 0x1, !P1 ;  /* 0x000000010000780c */ /* 0x000fe20004fa1670 */
[----:B------:R-:W-:Y:S01]  /*2400*/  IMAD R3, R20, UR4, RZ ;  /* 0x0000000414037c24 */ /* 0x000fe2000f8e02ff */
[----:B------:R-:W1:Y:S01]  /*2410*/  LDC.64 R12, c[0x0][0x5a8] ;  /* 0x00016a00ff0c7b82 */ /* 0x000e620000000a00 */
[----:B------:R-:W-:Y:S02]  /*2420*/  IADD3 R14, P0, R14, R10, RZ ;  /* 0x0000000a0e0e7210 */ /* 0x000fe40007f1e0ff */
[----:B------:R-:W-:-:S05]  /*2430*/  IMAD R3, R2, UR5, R3 ;  /* 0x0000000502037c24 */ /* 0x000fca000f8e0203 */
[----:B------:R-:W-:Y:S01]  /*2440*/  IADD3.X R15, R15, R11, R3, P0, !PT ;  /* 0x0000000b0f0f7210 */ /* 0x000fe200007fe403 */
[-C--:B0-----:R-:W-:Y:S02]  /*2450*/  IMAD R10, R9, R166.reuse, RZ ;  /* 0x000000a6090a7224 */ /* 0x081fe400078e02ff */
[----:B------:R-:W-:-:S04]  /*2460*/  IMAD.WIDE.U32 R2, R8, R166, R14 ;  /* 0x000000a608027225 */ /* 0x000fc800078e000e */
[----:B------:R-:W-:Y:S01]  /*2470*/  IMAD R21, R8, R167, R10 ;  /* 0x000000a708157224 */ /* 0x000fe200078e020a */
[----:B-1----:R-:W-:-:S04]  /*2480*/  IADD3 R2, P0, R2, R12, RZ ;  /* 0x0000000c02027210 */ /* 0x002fc80007f1e0ff */
[----:B------:R-:W-:Y:S01]  /*2490*/  IADD3.X R3, R13, R3, R21, P0, !PT ;  /* 0x000000030d037210 */ /* 0x000fe200007fe415 */
[----:B------:R-:W-:Y:S08]  /*24a0*/  @P5 BRA `(.L_x_40) ;  /* 0x0000000000045947 */ /* 0x000ff00003800000 */
[----:B------:R0:W5:Y:S02]  /*24b0*/  LDG.E.U8 R164, desc[UR36][R2.64] ;  /* 0x0000002402a47981 */ /* 0x000164000c1e1100 */
.L_x_40:
[----:B------:R-:W-:Y:S05]  /*24c0*/  BSYNC B1 ;  /* 0x0000000000017941 */ /* 0x000fea0003800000 */
.L_x_39:
[----:B-----5:R-:W-:Y:S01]  /*24d0*/  LOP3.LUT R9, R164, 0xffff, RZ, 0xc0, !PT ;  /* 0x0000ffffa4097812 */ /* 0x020fe200078ec0ff */
[C---:B------:R-:W-:Y:S01]  /*24e0*/  IMAD.SHL.U32 R10, R166.reuse, 0x8, RZ ;  /* 0x00000008a60a7824 */ /* 0x040fe200078e00ff */
[----:B------:R-:W-:Y:S01]  /*24f0*/  SHF.L.U64.HI R11, R166, 0x3, R167 ;  /* 0x00000003a60b7819 */ /* 0x000fe200000102a7 */
[----:B------:R-:W-:Y:S01]  /*2500*/  BSSY B1, `(.L_x_41) ;  /* 0x000000e000017945 */ /* 0x000fe20003800000 */
[----:B------:R-:W-:Y:S02]  /*2510*/  PRMT R19, R9, 0x8880, RZ ;  /* 0x0000888009137816 */ /* 0x000fe400000000ff */
[----:B------:R-:W-:Y:S01]  /*2520*/  ISETP.LT.OR P2, PT, R0, 0x2, !P1 ;  /* 0x000000020000780c */ /* 0x000fe20004f41670 */
[----:B------:R-:W-:Y:S01]  /*2530*/  IMAD.WIDE.U32 R8, R8, R166, R10 ;  /* 0x000000a608087225 */ /* 0x000fe200078e000a */
[----:B------:R-:W-:-:S03]  /*2540*/  ISETP.GE.AND P0, PT, R22, 0x9, PT ;  /* 0x000000091600780c */ /* 0x000fc60003f06270 */
[----:B------:R-:W-:Y:S01]  /*2550*/  IMAD R10, R19, R152, RZ ;  /* 0x00000098130a7224 */ /* 0x000fe200078e02ff */
[----:B------:R-:W-:Y:S01]  /*2560*/  IADD3 R8, P3, P4, R14, R12, R8 ;  /* 0x0000000c0e087210 */ /* 0x000fe20007c7e008 */
[----:B------:R-:W-:Y:S02]  /*2570*/  IMAD.IADD R12, R21, 0x1, R9 ;  /* 0x00000001150c7824 */ /* 0x000fe400078e0209 */
[----:B------:R-:W-:-:S05]  /*2580*/  @!P5 IMAD R11, R24, R153, R10 ;  /* 0x00000099180bd224 */ /* 0x000fca00078e020a */
[----:B------:R1:W-:Y:S01]  /*2590*/  @!P5 STG.E.U8 desc[UR36][R4.64], R11 ;  /* 0x0000000b0400d986 */ /* 0x0003e2000c101124 */
[----:B------:R-:W-:Y:S05]  /*25a0*/  @P2 BRA `(.L_x_42) ;  /* 0x00000000000c2947 */ /* 0x000fea0003800000 */
[----:B------:R-:W1:Y:S02]  /*25b0*/  LDG.E.U8 R164, desc[UR36][R2.64+0x1] ;  /* 0x0000012402a47981 */ /* 0x000e64000c1e1100 */
[----:B-1----:R-:W-:-:S05]  /*25c0*/  PRMT R11, R164, 0x8880, RZ ;  /* 0x00008880a40b7816 */ /* 0x002fca00000000ff */
[----:B------:R-:W-:-:S07]  /*25d0*/  IMAD R10, R11, R152, RZ ;  /* 0x000000980b0a7224 */ /* 0x000fce00078e02ff */
.L_x_42:
[----:B------:R-:W-:Y:S05]  /*25e0*/  BSYNC B1 ;  /* 0x0000000000017941 */ /* 0x000fea0003800000 */
.L_x_41:
[C---:B------:R-:W-:Y:S01]  /*25f0*/  ISETP.LT.OR P5, PT, R0.reuse, 0x1, !P0 ;  /* 0x000000010000780c */ /* 0x040fe200047a1670 */
[----:B------:R-:W-:Y:S01]  /*2600*/  @!P2 IMAD R25, R25, R153, R10 ;  /* 0x000000991919a224 */ /* 0x000fe200078e020a */
[----:B------:R-:W-:Y:S01]  /*2610*/  BSSY B1, `(.L_x_43) ;  /* 0x000000a000017945 */ /* 0x000fe20003800000 */
[----:B------:R-:W-:Y:S02]  /*2620*/  IADD3.X R9, R15, R13, R12, P3, P4 ;  /* 0x0000000d0f097210 */ /* 0x000fe40001fe840c */
[C---:B------:R-:W-:Y:S01]  /*2630*/  ISETP.LT.OR P3, PT, R0.reuse, 0x2, !P0 ;  /* 0x000000020000780c */ /* 0x040fe20004761670 */
[----:B------:R2:W-:Y:S01]  /*2640*/  @!P2 STG.E.U8 desc[UR36][R4.64+0x1], R25 ;  /* 0x000001190400a986 */ /* 0x0005e2000c101124 */
[C---:B------:R-:W-:Y:S02]  /*2650*/  ISETP.LT.OR P4, PT, R0.reuse, 0x9, !P1 ;  /* 0x000000090000780c */ /* 0x040fe40004f81670 */
[----:B------:R-:W-:-:S04]  /*2660*/  ISETP.LT.OR P2, PT, R0, 0xa, !P1 ;  /* 0x0000000a0000780c */ /* 0x000fc80004f41670 */
[----:B------:R-:W-:Y:S09]  /*2670*/  @P5 BRA `(.L_x_44) ;  /* 0x00000000000c5947 */ /* 0x000ff20003800000 */
[----:B------:R-:W1:Y:S02]  /*2680*/  LDG.E.U8 R164, desc[UR36][R8.64] ;  /* 0x0000002408a47981 */ /* 0x000e64000c1e1100 */
[----:B-1----:R-:W-:-:S05]  /*2690*/  PRMT R11, R164, 0x8880, RZ ;  /* 0x00008880a40b7816 */ /* 0x002fca00000000ff */
[----:B------:R-:W-:-:S07]  /*26a0*/  IMAD R10, R11, R152, RZ ;  /* 0x000000980b0a7224 */ /* 0x000fce00078e02ff */
.L_x_44:
[----:B------:R-:W-:Y:S05]  /*26b0*/  BSYNC B1 ;  /* 0x0000000000017941 */ /* 0x000fea0003800000 */
.L_x_43:
[----:B-1----:R-:W-:Y:S01]  /*26c0*/  @!P5 IMAD R11, R26, R153, R10 ;  /* 0x000000991a0bd224 */ /* 0x002fe200078e020a */
[----:B------:R-:W-:Y:S04]  /*26d0*/  BSSY B1, `(.L_x_45) ;  /* 0x0000006000017945 */ /* 0x000fe80003800000 */
[----:B------:R1:W-:Y:S01]  /*26e0*/  @!P5 STG.E.U8 desc[UR36][R6.64], R11 ;  /* 0x0000000b0600d986 */ /* 0x0003e2000c101124 */
[----:B------:R-:W-:Y:S05]  /*26f0*/  @P3 BRA `(.L_x_46) ;  /* 0x00000000000c3947 */ /* 0x000fea0003800000 */
[----:B------:R-:W1:Y:S02]  /*2700*/  LDG.E.U8 R164, desc[UR36][R8.64+0x1] ;  /* 0x0000012408a47981 */ /* 0x000e64000c1e1100 */
[----:B-1----:R-:W-:-:S05]  /*2710*/  PRMT R11, R164, 0x8880, RZ ;  /* 0x00008880a40b7816 */ /* 0x002fca00000000ff */
[----:B------:R-:W-:-:S07]  /*2720*/  IMAD R10, R11, R152, RZ ;  /* 0x000000980b0a7224 */ /* 0x000fce00078e02ff */
.L_x_46:
[----:B------:R-:W-:Y:S05]  /*2730*/  BSYNC B1 ;  /* 0x0000000000017941 */ /* 0x000fea0003800000 */
.L_x_45:
[----:B------:R-:W-:Y:S01]  /*2740*/  @!P3 IMAD R27, R27, R153, R10 ;  /* 0x000000991b1bb224 */ /* 0x000fe200078e020a */
[----:B------:R-:W-:Y:S04]  /*2750*/  BSSY B1, `(.L_x_47) ;  /* 0x0000006000017945 */ /* 0x000fe80003800000 */
[----:B------:R3:W-:Y:S01]  /*2760*/  @!P3 STG.E.U8 desc[UR36][R6.64+0x1], R27 ;  /* 0x0000011b0600b986 */ /* 0x0007e2000c101124 */
[----:B------:R-:W-:Y:S05]  /*2770*/  @P4 BRA `(.L_x_48) ;  /* 0x00000000000c4947 */ /* 0x000fea0003800000 */
[----:B------:R-:W1:Y:S02]  /*2780*/  LDG.E.U8 R164, desc[UR36][R2.64+0x8] ;  /* 0x0000082402a47981 */ /* 0x000e64000c1e1100 */
[----:B-1----:R-:W-:-:S05]  /*2790*/  PRMT R11, R164, 0x8880, RZ ;  /* 0x00008880a40b7816 */ /* 0x002fca00000000ff */
[----:B------:R-:W-:-:S07]  /*27a0*/  IMAD R10, R11, R152, RZ ;  /* 0x000000980b0a7224 */ /* 0x000fce00078e02ff */
.L_x_48:
[----:B------:R-:W-:Y:S05]  /*27b0*/  BSYNC B1 ;  /* 0x0000000000017941 */ /* 0x000fea0003800000 */
.L_x_47:
[----:B-1----:R-:W-:Y:S01]  /*27c0*/  @!P4 IMAD R11, R28, R153, R10 ;  /* 0x000000991c0bc224 */ /* 0x002fe200078e020a */
[----:B------:R-:W-:Y:S04]  /*27d0*/  BSSY B1, `(.L_x_49) ;  /* 0x0000006000017945 */ /* 0x000fe80003800000 */
[----:B------:R1:W-:Y:S01]  /*27e0*/  @!P4 STG.E.U8 desc[UR36][R4.64+0x8], R11 ;  /* 0x0000080b0400c986 */ /* 0x0003e2000c101124 */
[----:B------:R-:W-:Y:S05]  /*27f0*/  @P2 BRA `(.L_x_50) ;  /* 0x00000000000c2947 */ /* 0x000fea0003800000 */
[----:B------:R-:W1:Y:S02]  /*2800*/  LDG.E.U8 R164, desc[UR36][R2.64+0x9] ;  /* 0x0000092402a47981 */ /* 0x000e64000c1e1100 */
[----:B-1----:R-:W-:-:S05]  /*2810*/  PRMT R11, R164, 0x8880, RZ ;  /* 0x00008880a40b7816 */ /* 0x002fca00000000ff */
[----:B------:R-:W-:-:S07]  /*2820*/  IMAD R10, R11, R152, RZ ;  /* 0x000000980b0a7224 */ /* 0x000fce00078e02ff */
.L_x_50:
[----:B------:R-:W-:Y:S05]  /*2830*/  BSYNC B1 ;  /* 0x0000000000017941 */ /* 0x000fea0003800000 */
.L_x_49:
[C---:B------:R-:W-:Y:S01]  /*2840*/  ISETP.LT.OR P4, PT, R0.reuse, 0x9, !P0 ;  /* 0x000000090000780c */ /* 0x040fe20004781670 */
[----:B------:R-:W-:Y:S01]  /*2850*/  @!P2 IMAD R29, R29, R153, R10 ;  /* 0x000000991d1da224 */ /* 0x000fe200078e020a */
[----:B------:R-:W-:Y:S01]  /*2860*/  BSSY B1, `(.L_x_51) ;  /* 0x0000009000017945 */ /* 0x000fe20003800000 */
[C---:B------:R-:W-:Y:S02]  /*2870*/  ISETP.LT.OR P3, PT, R0.reuse, 0xa, !P0 ;  /* 0x0000000a0000780c */ /* 0x040fe40004761670 */
[C---:B------:R-:W-:Y:S01]  /*2880*/  ISETP.LT.OR P5, PT, R0.reuse, 0x11, !P1 ;  /* 0x000000110000780c */ /* 0x040fe20004fa1670 */
[----:B------:R4:W-:Y:S01]  /*2890*/  @!P2 STG.E.U8 desc[UR36][R4.64+0x9], R29 ;  /* 0x0000091d0400a986 */ /* 0x0009e2000c101124 */
[----:B------:R-:W-:-:S06]  /*28a0*/  ISETP.LT.OR P2, PT, R0, 0x12, !P1 ;  /* 0x000000120000780c */ /* 0x000fcc0004f41670 */
[----:B------:R-:W-:Y:S07]  /*28b0*/  @P4 BRA `(.L_x_52) ;  /* 0x00000000000c4947 */ /* 0x000fee0003800000 */
[----:B------:R-:W1:Y:S02]  /*28c0*/  LDG.E.U8 R164, desc[UR36][R8.64+0x8] ;  /* 0x0000082408a47981 */ /* 0x000e64000c1e1100 */
[----:B-1----:R-:W-:-:S05]  /*28d0*/  PRMT R11, R164, 0x8880, RZ ;  /* 0x00008880a40b7816 */ /* 0x002fca00000000ff */
[----:B------:R-:W-:-:S07]  /*28e0*/  IMAD R10, R11, R152, RZ ;  /* 0x000000980b0a7224 */ /* 0x000fce00078e02ff */
.L_x_52:
[----:B------:R-:W-:Y:S05]  /*28f0*/  BSYNC B1 ;  /* 0x0000000000017941 */ /* 0x000fea0003800000 */
.L_x_51:
[----:B-1----:R-:W-:Y:S01]  /*2900*/  @!P4 IMAD R11, R30, R153, R10 ;  /* 0x000000991e0bc224 */ /* 0x002fe200078e020a */
[----:B------:R-:W-:Y:S04]  /*2910*/  BSSY B1, `(.L_x_53) ;  /* 0x0000006000017945 */ /* 0x000fe80003800000 */
[----:B------:R1:W-:Y:S01]  /*2920*/  @!P4 STG.E.U8 desc[UR36][R6.64+0x8], R11 ;  /* 0x0000080b0600c986 */ /* 0x0003e2000c101124 */
[----:B------:R-:W-:Y:S05]  /*2930*/  @P3 BRA `(.L_x_54) ;  /* 0x00000000000c3947 */ /* 0x000fea0003800000 */
[----:B------:R-:W1:Y:S02]  /*2940*/  LDG.E.U8 R164, desc[UR36][R8.64+0x9] ;  /* 0x0000092408a47981 */ /* 0x000e64000c1e1100 */
[----:B-1----:R-:W-:-:S05]  /*2950*/  PRMT R11, R164, 0x8880, RZ ;  /* 0x00008880a40b7816 */ /* 0x002fca00000000ff */
[----:B------:R-:W-:-:S07]  /*2960*/  IMAD R10, R11, R152, RZ ;  /* 0x000000980b0a7224 */ /* 0x000fce00078e02ff */
.L_x_54:
[----:B------:R-:W-:Y:S05]  /*2970*/  BSYNC B1 ;  /* 0x0000000000017941 */ /* 0x000fea0003800000 */
.L_x_53:
[----:B------:R-:W-:Y:S01]  /*2980*/  @!P3 IMAD R31, R31, R153, R10 ;  /* 0x000000991f1fb224 */ /* 0x000fe200078e020a */
[----:B------:R-:W-:Y:S04]  /*2990*/  BSSY B1, `(.L_x_55) ;  /* 0x0000006000017945 */ /* 0x000fe80003800000 */
[----:B------:R0:W-:Y:S01]  /*29a0*/  @!P3 STG.E.U8 desc[UR36][R6.64+0x9], R31 ;  /* 0x0000091f0600b986 */ /* 0x0001e2000c101124 */
[----:B------:R-:W-:Y:S05]  /*29b0*/  @P5 BRA `(.L_x_56) ;  /* 0x00000000000c5947 */ /* 0x000fea0003800000 */
[----:B------:R-:W1:Y:S02]  /*29c0*/  LDG.E.U8 R164, desc[UR36][R2.64+0x10] ;  /* 0x0000102402a47981 */ /* 0x000e64000c1e1100 */
[----:B-1----:R-:W-:-:S05]  /*29d0*/  PRMT R11, R164, 0x8880, RZ ;  /* 0x00008880a40b7816 */ /* 0x002fca00000000ff */
[----:B------:R-:W-:-:S07]  /*29e0*/  IMAD R10, R11, R152, RZ ;  /* 0x000000980b0a7224 */ /* 0x000fce00078e02ff */
.L_x_56:
[----:B------:R-:W-:Y:S05]  /*29f0*/  BSYNC B1 ;  /* 0x0000000000017941 */ /* 0x000fea0003800000 */
.L_x_55:
[----:B-1----:R-:W-:Y:S01]  /*2a00*/  @!P5 IMAD R11, R32, R153, R10 ;  /* 0x00000099200bd224 */ /* 0x002fe200078e020a */
[----:B------:R-:W-:Y:S04]  /*2a10*/  BSSY B1, `(.L_x_57) ;  /* 0x0000006000017945 */ /* 0x000fe80003800000 */
[----:B------:R1:W-:Y:S01]  /*2a20*/  @!P5 STG.E.U8 desc[UR36][R4.64+0x10], R11 ;  /* 0x0000100b0400d986 */ /* 0x0003e2000c101124 */
[----:B------:R-:W-:Y:S05]  /*2a30*/  @P2 BRA `(.L_x_58) ;  /* 0x00000000000c2947 */ /* 0x000fea0003800000 */
[----:B------:R-:W1:Y:S02]  /*2a40*/  LDG.E.U8 R164, desc[UR36][R2.64+0x11] ;  /* 0x0000112402a47981 */ /* 0x000e64000c1e1100 */
[----:B-1----:R-:W-:-:S05]  /*2a50*/  PRMT R11, R164, 0x8880, RZ ;  /* 0x00008880a40b7816 */ /* 0x002fca00000000ff */
[----:B------:R-:W-:-:S07]  /*2a60*/  IMAD R10, R11, R152, RZ ;  /* 0x000000980b0a7224 */ /* 0x000fce00078e02ff */
.L_x_58:
[----:B------:R-:W-:Y:S05]  /*2a70*/  BSYNC B1 ;  /* 0x0000000000017941 */ /* 0x000fea0003800000 */
.L_x_57:
        /* <DEDUP_REMOVED lines=11> */
.L_x_60:
[----:B------:R-:W-:Y:S05]  /*2b30*/  BSYNC B1 ;  /* 0x0000000000017941 */ /* 0x000fea0003800000 */
.L_x_59:
[----:B-1----:R-:W-:Y:S01]  /*2b40*/  @!P4 IMAD R11, R34, R153, R10 ;  /* 0x00000099220bc224 */ /* 0x002fe200078e020a */
[----:B------:R-:W-:Y:S04]  /*2b50*/  BSSY B1, `(.L_x_61) ;  /* 0x0000006000017945 */ /* 0x000fe80003800000 */
[----:B------:R1:W-:Y:S01]  /*2b60*/  @!P4 STG.E.U8 desc[UR36][R6.64+0x10], R11 ;  /* 0x0000100b0600c986 */ /* 0x0003e2000c101124 */
[----:B------:R-:W-:Y:S05]  /*2b70*/  @P3 BRA `(.L_x_62) ;  /* 0x00000000000c3947 */ /* 0x000fea0003800000 */
[----:B------:R-:W1:Y:S02]  /*2b80*/  LDG.E.U8 R164, desc[UR36][R8.64+0x11] ;  /* 0x0000112408a47981 */ /* 0x000e64000c1e1100 */
[----:B-1----:R-:W-:-:S05]  /*2b90*/  PRMT R11, R164, 0x8880, RZ ;  /* 0x00008880a40b7816 */ /* 0x002fca00000000ff */
[----:B------:R-:W-:-:S07]  /*2ba0*/  IMAD R10, R11, R152, RZ ;  /* 0x000000980b0a7224 */ /* 0x000fce00078e02ff */
.L_x_62:
[----:B------:R-:W-:Y:S05]  /*2bb0*/  BSYNC B1 ;  /* 0x0000000000017941 */ /* 0x000fea0003800000 */
.L_x_61:
[----:B------:R-:W-:Y:S01]  /*2bc0*/  @!P3 IMAD R35, R35, R153, R10 ;  /* 0x000000992323b224 */ /* 0x000fe200078e020a */
[----:B------:R-:W-:Y:S04]  /*2bd0*/  BSSY B1, `(.L_x_63) ;  /* 0x0000006000017945 */ /* 0x000fe80003800000 */
[----:B------:R0:W-:Y:S01]  /*2be0*/  @!P3 STG.E.U8 desc[UR36][R6.64+0x11], R35 ;  /* 0x000011230600b986 */ /* 0x0001e2000c101124 */
[----:B------:R-:W-:Y:S05]  /*2bf0*/  @P5 BRA `(.L_x_64) ;  /* 0x00000000000c5947 */ /* 0x000fea0003800000 */
[----:B------:R-:W1:Y:S02]  /*2c00*/  LDG.E.U8 R164, desc[UR36][R2.64+0x18] ;  /* 0x0000182402a47981 */ /* 0x000e64000c1e1100 */
[----:B-1----:R-:W-:-:S05]  /*2c10*/  PRMT R11, R164, 0x8880, RZ ;  /* 0x00008880a40b7816 */ /* 0x002fca00000000ff */
[----:B------:R-:W-:-:S07]  /*2c20*/  IMAD R10, R11, R152, RZ ;  /* 0x000000980b0a7224 */ /* 0x000fce00078e02ff */
.L_x_64:
[----:B------:R-:W-:Y:S05]  /*2c30*/  BSYNC B1 ;  /* 0x0000000000017941 */ /* 0x000fea0003800000 */
.L_x_63:
[----:B-1----:R-:W-:Y:S01]  /*2c40*/  @!P5 IMAD R11, R36, R153, R10 ;  /* 0x00000099240bd224 */ /* 0x002fe200078e020a */
[----:B------:R-:W-:Y:S04]  /*2c50*/  BSSY B1, `(.L_x_65) ;  /* 0x0000006000017945 */ /* 0x000fe80003800000 */
[----:B------:R1:W-:Y:S01]  /*2c60*/  @!P5 STG.E.U8 desc[UR36][R4.64+0x18], R11 ;  /* 0x0000180b0400d986 */ /* 0x0003e2000c101124 */
[----:B------:R-:W-:Y:S05]  /*2c70*/  @P2 BRA `(.L_x_66) ;  /* 0x00000000000c2947 */ /* 0x000fea0003800000 */
[----:B------:R-:W1:Y:S02]  /*2c80*/  LDG.E.U8 R164, desc[UR36][R2.64+0x19] ;  /* 0x0000192402a47981 */ /* 0x000e64000c1e1100 */
[----:B-1----:R-:W-:-:S05]  /*2c90*/  PRMT R11, R164, 0x8880, RZ ;  /* 0x00008880a40b7816 */ /* 0x002fca00000000ff */
[----:B------:R-:W-:-:S07]  /*2ca0*/  IMAD R10, R11, R152, RZ ;  /* 0x000000980b0a7224 */ /* 0x000fce00078e02ff */
.L_x_66:
[----:B------:R-:W-:Y:S05]  /*2cb0*/  BSYNC B1 ;  /* 0x0000000000017941 */ /* 0x000fea0003800000 */
.L_x_65:
        /* <DEDUP_REMOVED lines=11> */
.L_x_68:
[----:B------:R-:W-:Y:S05]  /*2d70*/  BSYNC B1 ;  /* 0x0000000000017941 */ /* 0x000fea0003800000 */
.L_x_67:
[----:B-1----:R-:W-:Y:S01]  /*2d80*/  @!P4 IMAD R11, R38, R153, R10 ;  /* 0x00000099260bc224 */ /* 0x002fe200078e020a */
[----:B------:R-:W-:Y:S04]  /*2d90*/  BSSY B1, `(.L_x_69) ;  /* 0x0000006000017945 */ /* 0x000fe80003800000 */
[----:B------:R1:W-:Y:S01]  /*2da0*/  @!P4 STG.E.U8 desc[UR36][R6.64+0x18], R11 ;  /* 0x0000180b0600c986 */ /* 0x0003e2000c101124 */
[----:B------:R-:W-:Y:S05]  /*2db0*/  @P3 BRA `(.L_x_70) ;  /* 0x00000000000c3947 */ /* 0x000fea0003800000 */
[----:B------:R-:W1:Y:S02]  /*2dc0*/  LDG.E.U8 R164, desc[UR36][R8.64+0x19] ;  /* 0x0000192408a47981 */ /* 0x000e64000c1e1100 */
[----:B-1----:R-:W-:-:S05]  /*2dd0*/  PRMT R11, R164, 0x8880, RZ ;  /* 0x00008880a40b7816 */ /* 0x002fca00000000ff */
[----:B------:R-:W-:-:S07]  /*2de0*/  IMAD R10, R11, R152, RZ ;  /* 0x000000980b0a7224 */ /* 0x000fce00078e02ff */
.L_x_70:
[----:B------:R-:W-:Y:S05]  /*2df0*/  BSYNC B1 ;  /* 0x0000000000017941 */ /* 0x000fea0003800000 */
.L_x_69:
[----:B------:R-:W-:Y:S01]  /*2e00*/  @!P3 IMAD R39, R39, R153, R10 ;  /* 0x000000992727b224 */ /* 0x000fe200078e020a */
[----:B------:R-:W-:Y:S04]  /*2e10*/  BSSY B1, `(.L_x_71) ;  /* 0x0000006000017945 */ /* 0x000fe80003800000 */
[----:B------:R0:W-:Y:S01]  /*2e20*/  @!P3 STG.E.U8 desc[UR36][R6.64+0x19], R39 ;  /* 0x000019270600b986 */ /* 0x0001e2000c101124 */
[----:B------:R-:W-:Y:S05]  /*2e30*/  @P5 BRA `(.L_x_72) ;  /* 0x00000000000c5947 */ /* 0x000fea0003800000 */
[----:B------:R-:W1:Y:S02]  /*2e40*/  LDG.E.U8 R164, desc[UR36][R2.64+0x20] ;  /* 0x0000202402a47981 */ /* 0x000e64000c1e1100 */
[----:B-1----:R-:W-:-:S05]  /*2e50*/  PRMT R11, R164, 0x8880, RZ ;  /* 0x00008880a40b7816 */ /* 0x002fca00000000ff */
[----:B------:R-:W-:-:S07]  /*2e60*/  IMAD R10, R11, R152, RZ ;  /* 0x000000980b0a7224 */ /* 0x000fce00078e02ff */
.L_x_72:
[----:B------:R-:W-:Y:S05]  /*2e70*/  BSYNC B1 ;  /* 0x0000000000017941 */ /* 0x000fea0003800000 */
.L_x_71:
[----:B-1----:R-:W-:Y:S01]  /*2e80*/  @!P5 IMAD R11, R40, R153, R10 ;  /* 0x00000099280bd224 */ /* 0x002fe200078e020a */
[----:B------:R-:W-:Y:S04]  /*2e90*/  BSSY B1, `(.L_x_73) ;  /* 0x0000006000017945 */ /* 0x000fe80003800000 */
[----:B------:R1:W-:Y:S01]  /*2ea0*/  @!P5 STG.E.U8 desc[UR36][R4.64+0x20], R11 ;  /* 0x0000200b0400d986 */ /* 0x0003e2000c101124 */
[----:B------:R-:W-:Y:S05]  /*2eb0*/  @P2 BRA `(.L_x_74) ;  /* 0x00000000000c2947 */ /* 0x000fea0003800000 */
[----:B------:R-:W1:Y:S02]  /*2ec0*/  LDG.E.U8 R164, desc[UR36][R2.64+0x21] ;  /* 0x0000212402a47981 */ /* 0x000e64000c1e1100 */
[----:B-1----:R-:W-:-:S05]  /*2ed0*/  PRMT R11, R164, 0x8880, RZ ;  /* 0x00008880a40b7816 */ /* 0x002fca00000000ff */
[----:B------:R-:W-:-:S07]  /*2ee0*/  IMAD R10, R11, R152, RZ ;  /* 0x000000980b0a7224 */ /* 0x000fce00078e02ff */
.L_x_74:
[----:B------:R-:W-:Y:S05]  /*2ef0*/  BSYNC B1 ;  /* 0x0000000000017941 */ /* 0x000fea0003800000 */
.L_x_73:
        /* <DEDUP_REMOVED lines=11> */
.L_x_76:
[----:B------:R-:W-:Y:S05]  /*2fb0*/  BSYNC B1 ;  /* 0x0000000000017941 */ /* 0x000fea0003800000 */
.L_x_75:
[----:B-1----:R-:W-:Y:S01]  /*2fc0*/  @!P4 IMAD R11, R42, R153, R10 ;  /* 0x000000992a0bc224 */ /* 0x002fe200078e020a */
[----:B------:R-:W-:Y:S04]  /*2fd0*/  BSSY B1, `(.L_x_77) ;  /* 0x0000006000017945 */ /* 0x000fe80003800000 */
[----:B------:R1:W-:Y:S01]  /*2fe0*/  @!P4 STG.E.U8 desc[UR36][R6.64+0x20], R11 ;  /* 0x0000200b0600c986 */ /* 0x0003e2000c101124 */
[----:B------:R-:W-:Y:S05]  /*2ff0*/  @P3 BRA `(.L_x_78) ;  /* 0x00000000000c3947 */ /* 0x000fea0003800000 */
[----:B------:R-:W1:Y:S02]  /*3000*/  LDG.E.U8 R164, desc[UR36][R8.64+0x21] ;  /* 0x0000212408a47981 */ /* 0x000e64000c1e1100 */
[----:B-1----:R-:W-:-:S05]  /*3010*/  PRMT R11, R164, 0x8880, RZ ;  /* 0x00008880a40b7816 */ /* 0x002fca00000000ff */
[----:B------:R-:W-:-:S07]  /*3020*/  IMAD R10, R11, R152, RZ ;  /* 0x000000980b0a7224 */ /* 0x000fce00078e02ff */
.L_x_78:
[----:B------:R-:W-:Y:S05]  /*3030*/  BSYNC B1 ;  /* 0x0000000000017941 */ /* 0x000fea0003800000 */
.L_x_77:
[----:B------:R-:W-:Y:S01]  /*3040*/  @!P3 IMAD R43, R43, R153, R10 ;  /* 0x000000992b2bb224 */ /* 0x000fe200078e020a */
[----:B------:R-:W-:Y:S04]  /*3050*/  BSSY B1, `(.L_x_79) ;  /* 0x0000006000017945 */ /* 0x000fe80003800000 */
[----:B------:R0:W-:Y:S01]  /*3060*/  @!P3 STG.E.U8 desc[UR36][R6.64+0x21], R43 ;  /* 0x0000212b0600b986 */ /* 0x0001e2000c101124 */
[----:B------:R-:W-:Y:S05]  /*3070*/  @P5 BRA `(.L_x_80) ;  /* 0x00000000000c5947 */ /* 0x000fea0003800000 */
[----:B------:R-:W1:Y:S02]  /*3080*/  LDG.E.U8 R164, desc[UR36][R2.64+0x28] ;  /* 0x0000282402a47981 */ /* 0x000e64000c1e1100 */
[----:B-1----:R-:W-:-:S05]  /*3090*/  PRMT R11, R164, 0x8880, RZ ;  /* 0x00008880a40b7816 */ /* 0x002fca00000000ff */
[----:B------:R-:W-:-:S07]  /*30a0*/  IMAD R10, R11, R152, RZ ;  /* 0x000000980b0a7224 */ /* 0x000fce00078e02ff */
.L_x_80:
[----:B------:R-:W-:Y:S05]  /*30b0*/  BSYNC B1 ;  /* 0x0000000000017941 */ /* 0x000fea0003800000 */
.L_x_79:
[----:B-1----:R-:W-:Y:S01]  /*30c0*/  @!P5 IMAD R11, R44, R153, R10 ;  /* 0x000000992c0bd224 */ /* 0x002fe200078e020a */
[----:B------:R-:W-:Y:S04]  /*30d0*/  BSSY B1, `(.L_x_81) ;  /* 0x0000006000017945 */ /* 0x000fe80003800000 */
[----:B------:R1:W-:Y:S01]  /*30e0*/  @!P5 STG.E.U8 desc[UR36][R4.64+0x28], R11 ;  /* 0x0000280b0400d986 */ /* 0x0003e2000c101124 */
[----:B------:R-:W-:Y:S05]  /*30f0*/  @P2 BRA `(.L_x_82) ;  /* 0x00000000000c2947 */ /* 0x000fea0003800000 */
[----:B------:R-:W1:Y:S02]  /*3100*/  LDG.E.U8 R164, desc[UR36][R2.64+0x29] ;  /* 0x0000292402a47981 */ /* 0x000e64000c1e1100 */
[----:B-1----:R-:W-:-:S05]  /*3110*/  PRMT R11, R164, 0x8880, RZ ;  /* 0x00008880a40b7816 */ /* 0x002fca00000000ff */
[----:B------:R-:W-:-:S07]  /*3120*/  IMAD R10, R11, R152, RZ ;  /* 0x000000980b0a7224 */ /* 0x000fce00078e02ff */
.L_x_82:
[----:B------:R-:W-:Y:S05]  /*3130*/  BSYNC B1 ;  /* 0x0000000000017941 */ /* 0x000fea0003800000 */
.L_x_81:
        /* <DEDUP_REMOVED lines=11> */
.L_x_84:
[----:B------:R-:W-:Y:S05]  /*31f0*/  BSYNC B1 ;  /* 0x0000000000017941 */ /* 0x000fea0003800000 */
.L_x_83:
[----:B-1----:R-:W-:Y:S01]  /*3200*/  @!P4 IMAD R11, R46, R153, R10 ;  /* 0x000000992e0bc224 */ /* 0x002fe200078e020a */
[----:B------:R-:W-:Y:S04]  /*3210*/  BSSY B1, `(.L_x_85) ;  /* 0x0000006000017945 */ /* 0x000fe80003800000 */
[----:B------:R1:W-:Y:S01]  /*3220*/  @!P4 STG.E.U8 desc[UR36][R6.64+0x28], R11 ;  /* 0x0000280b0600c986 */ /* 0x0003e2000c101124 */
[----:B------:R-:W-:Y:S05]  /*3230*/  @P3 BRA `(.L_x_86) ;  /* 0x00000000000c3947 */ /* 0x000fea0003800000 */
[----:B------:R-:W1:Y:S02]  /*3240*/  LDG.E.U8 R164, desc[UR36][R8.64+0x29] ;  /* 0x0000292408a47981 */ /* 0x000e64000c1e1100 */
[----:B-1----:R-:W-:-:S05]  /*3250*/  PRMT R11, R164, 0x8880, RZ ;  /* 0x00008880a40b7816 */ /* 0x002fca00000000ff */
[----:B------:R-:W-:-:S07]  /*3260*/  IMAD R10, R11, R152, RZ ;  /* 0x000000980b0a7224 */ /* 0x000fce00078e02ff */
.L_x_86:
[----:B------:R-:W-:Y:S05]  /*3270*/  BSYNC B1 ;  /* 0x0000000000017941 */ /* 0x000fea0003800000 */
.L_x_85:
[----:B------:R-:W-:Y:S01]  /*3280*/  @!P3 IMAD R47, R47, R153, R10 ;  /* 0x000000992f2fb224 */ /* 0x000fe200078e020a */
[----:B------:R-:W-:Y:S04]  /*3290*/  BSSY B1, `(.L_x_87) ;  /* 0x0000006000017945 */ /* 0x000fe80003800000 */
[----:B------:R0:W-:Y:S01]  /*32a0*/  @!P3 STG.E.U8 desc[UR36][R6.64+0x29], R47 ;  /* 0x0000292f0600b986 */ /* 0x0001e2000c101124 */
[----:B------:R-:W-:Y:S05]  /*32b0*/  @P5 BRA `(.L_x_88) ;  /* 0x00000000000c5947 */ /* 0x000fea0003800000 */
[----:B------:R-:W1:Y:S02]  /*32c0*/  LDG.E.U8 R164, desc[UR36][R2.64+0x30] ;  /* 0x0000302402a47981 */ /* 0x000e64000c1e1100 */
[----:B-1----:R-:W-:-:S05]  /*32d0*/  PRMT R11, R164, 0x8880, RZ ;  /* 0x00008880a40b7816 */ /* 0x002fca00000000ff */
[----:B------:R-:W-:-:S07]  /*32e0*/  IMAD R10, R11, R152, RZ ;  /* 0x000000980b0a7224 */ /* 0x000fce00078e02ff */
.L_x_88:
[----:B------:R-:W-:Y:S05]  /*32f0*/  BSYNC B1 ;  /* 0x0000000000017941 */ /* 0x000fea0003800000 */
.L_x_87:
[----:B-1----:R-:W-:Y:S01]  /*3300*/  @!P5 IMAD R11, R48, R153, R10 ;  /* 0x00000099300bd224 */ /* 0x002fe200078e020a */
[----:B------:R-:W-:Y:S04]  /*3310*/  BSSY B1, `(.L_x_89) ;  /* 0x0000006000017945 */ /* 0x000fe80003800000 */
[----:B------:R1:W-:Y:S01]  /*3320*/  @!P5 STG.E.U8 desc[UR36][R4.64+0x30], R11 ;  /* 0x0000300b0400d986 */ /* 0x0003e2000c101124 */
[----:B------:R-:W-:Y:S05]  /*3330*/  @P2 BRA `(.L_x_90) ;  /* 0x00000000000c2947 */ /* 0x000fea0003800000 */
[----:B------:R-:W1:Y:S02]  /*3340*/  LDG.E.U8 R164, desc[UR36][R2.64+0x31] ;  /* 0x0000312402a47981 */ /* 0x000e64000c1e1100 */
[----:B-1----:R-:W-:-:S05]  /*3350*/  PRMT R11, R164, 0x8880, RZ ;  /* 0x00008880a40b7816 */ /* 0x002fca00000000ff */
[----:B------:R-:W-:-:S07]  /*3360*/  IMAD R10, R11, R152, RZ ;  /* 0x000000980b0a7224 */ /* 0x000fce00078e02ff */
.L_x_90:
[----:B------:R-:W-:Y:S05]  /*3370*/  BSYNC B1 ;  /* 0x0000000000017941 */ /* 0x000fea0003800000 */
.L_x_89:
        /* <DEDUP_REMOVED lines=11> */
.L_x_92:
[----:B------:R-:W-:Y:S05]  /*3430*/  BSYNC B1 ;  /* 0x0000000000017941 */ /* 0x000fea0003800000 */
.L_x_91:
[----:B-1----:R-:W-:Y:S01]  /*3440*/  @!P4 IMAD R11, R50, R153, R10 ;  /* 0x00000099320bc224 */ /* 0x002fe200078e020a */
[----:B------:R-:W-:Y:S04]  /*3450*/  BSSY B1, `(.L_x_93) ;  /* 0x0000006000017945 */ /* 0x000fe80003800000 */
[----:B------:R1:W-:Y:S01]  /*3460*/  @!P4 STG.E.U8 desc[UR36][R6.64+0x30], R11 ;  /* 0x0000300b0600c986 */ /* 0x0003e2000c101124 */
[----:B------:R-:W-:Y:S05]  /*3470*/  @P3 BRA `(.L_x_94) ;  /* 0x00000000000c3947 */ /* 0x000fea0003800000 */
[----:B------:R-:W1:Y:S02]  /*3480*/  LDG.E.U8 R164, desc[UR36][R8.64+0x31] ;  /* 0x0000312408a47981 */ /* 0x000e64000c1e1100 */
[----:B-1----:R-:W-:-:S05]  /*3490*/  PRMT R11, R164, 0x8880, RZ ;  /* 0x00008880a40b7816 */ /* 0x002fca00000000ff */
[----:B------:R-:W-:-:S07]  /*34a0*/  IMAD R10, R11, R152, RZ ;  /* 0x000000980b0a7224 */ /* 0x000fce00078e02ff */
.L_x_94:
[----:B------:R-:W-:Y:S05]  /*34b0*/  BSYNC B1 ;  /* 0x0000000000017941 */ /* 0x000fea0003800000 */
.L_x_93:
[----:B------:R-:W-:Y:S01]  /*34c0*/  @!P3 IMAD R51, R51, R153, R10 ;  /* 0x000000993333b224 */ /* 0x000fe200078e020a */
[----:B------:R-:W-:Y:S04]  /*34d0*/  BSSY B1, `(.L_x_95) ;  /* 0x0000006000017945 */ /* 0x000fe80003800000 */
[----:B------:R0:W-:Y:S01]  /*34e0*/  @!P3 STG.E.U8 desc[UR36][R6.64+0x31], R51 ;  /* 0x000031330600b986 */ /* 0x0001e2000c101124 */
[----:B------:R-:W-:Y:S05]  /*34f0*/  @P5 BRA `(.L_x_96) ;  /* 0x00000000000c5947 */ /* 0x000fea0003800000 */
[----:B------:R-:W1:Y:S02]  /*3500*/  LDG.E.U8 R164, desc[UR36][R2.64+0x38] ;  /* 0x0000382402a47981 */ /* 0x000e64000c1e1100 */
[----:B-1----:R-:W-:-:S05]  /*3510*/  PRMT R11, R164, 0x8880, RZ ;  /* 0x00008880a40b7816 */ /* 0x002fca00000000ff */
[----:B------:R-:W-:-:S07]  /*3520*/  IMAD R10, R11, R152, RZ ;  /* 0x000000980b0a7224 */ /* 0x000fce00078e02ff */
.L_x_96:
[----:B------:R-:W-:Y:S05]  /*3530*/  BSYNC B1 ;  /* 0x0000000000017941 */ /* 0x000fea0003800000 */
.L_x_95:
[----:B-1----:R-:W-:Y:S01]  /*3540*/  @!P5 IMAD R11, R52, R153, R10 ;  /* 0x00000099340bd224 */ /* 0x002fe200078e020a */
[----:B------:R-:W-:Y:S04]  /*3550*/  BSSY B1, `(.L_x_97) ;  /* 0x0000006000017945 */ /* 0x000fe80003800000 */
[----:B------:R1:W-:Y:S01]  /*3560*/  @!P5 STG.E.U8 desc[UR36][R4.64+0x38], R11 ;  /* 0x0000380b0400d986 */ /* 0x0003e2000c101124 */
[----:B------:R-:W-:Y:S05]  /*3570*/  @P2 BRA `(.L_x_98) ;  /* 0x00000000000c2947 */ /* 0x000fea0003800000 */
[----:B------:R-:W1:Y:S02]  /*3580*/  LDG.E.U8 R164, desc[UR36][R2.64+0x39] ;  /* 0x0000392402a47981 */ /* 0x000e64000c1e1100 */
[----:B-1----:R-:W-:-:S05]  /*3590*/  PRMT R11, R164, 0x8880, RZ ;  /* 0x00008880a40b7816 */ /* 0x002fca00000000ff */
[----:B------:R-:W-:-:S07]  /*35a0*/  IMAD R10, R11, R152, RZ ;  /* 0x000000980b0a7224 */ /* 0x000fce00078e02ff */
.L_x_98:
[----:B------:R-:W-:Y:S05]  /*35b0*/  BSYNC B1 ;  /* 0x0000000000017941 */ /* 0x000fea0003800000 */
.L_x_97:
        /* <DEDUP_REMOVED lines=11> */
.L_x_100:
[----:B------:R-:W-:Y:S05]  /*3670*/  BSYNC B1 ;  /* 0x0000000000017941 */ /* 0x000fea0003800000 */
.L_x_99:
[----:B-1----:R-:W-:Y:S01]  /*3680*/  @!P4 IMAD R11, R54, R153, R10 ;  /* 0x00000099360bc224 */ /* 0x002fe200078e020a */
[----:B------:R-:W-:Y:S04]  /*3690*/  BSSY B1, `(.L_x_101) ;  /* 0x0000006000017945 */ /* 0x000fe80003800000 */
[----:B------:R1:W-:Y:S01]  /*36a0*/  @!P4 STG.E.U8 desc[UR36][R6.64+0x38], R11 ;  /* 0x0000380b0600c986 */ /* 0x0003e2000c101124 */
[----:B------:R-:W-:Y:S05]  /*36b0*/  @P3 BRA `(.L_x_102) ;  /* 0x00000000000c3947 */ /* 0x000fea0003800000 */
[----:B------:R-:W1:Y:S02]  /*36c0*/  LDG.E.U8 R164, desc[UR36][R8.64+0x39] ;  /* 0x0000392408a47981 */ /* 0x000e64000c1e1100 */
[----:B-1----:R-:W-:-:S05]  /*36d0*/  PRMT R11, R164, 0x8880, RZ ;  /* 0x00008880a40b7816 */ /* 0x002fca00000000ff */
[----:B------:R-:W-:-:S07]  /*36e0*/  IMAD R10, R11, R152, RZ ;  /* 0x000000980b0a7224 */ /* 0x000fce00078e02ff */
.L_x_102:
[----:B------:R-:W-:Y:S05]  /*36f0*/  BSYNC B1 ;  /* 0x0000000000017941 */ /* 0x000fea0003800000 */
.L_x_101:
[----:B------:R-:W-:Y:S01]  /*3700*/  @!P3 IMAD R55, R55, R153, R10 ;  /* 0x000000993737b224 */ /* 0x000fe200078e020a */
[----:B------:R-:W-:Y:S04]  /*3710*/  BSSY B1, `(.L_x_103) ;  /* 0x0000006000017945 */ /* 0x000fe80003800000 */
[----:B------:R0:W-:Y:S01]  /*3720*/  @!P3 STG.E.U8 desc[UR36][R6.64+0x39], R55 ;  /* 0x000039370600b986 */ /* 0x0001e2000c101124 */
[----:B------:R-:W-:Y:S05]  /*3730*/  @P5 BRA `(.L_x_104) ;  /* 0x00000000000c5947 */ /* 0x000fea0003800000 */
[----:B------:R-:W1:Y:S02]  /*3740*/  LDG.E.U8 R164, desc[UR36][R2.64+0x40] ;  /* 0x0000402402a47981 */ /* 0x000e64000c1e1100 */
[----:B-1----:R-:W-:-:S05]  /*3750*/  PRMT R11, R164, 0x8880, RZ ;  /* 0x00008880a40b7816 */ /* 0x002fca00000000ff */
[----:B------:R-:W-:-:S07]  /*3760*/  IMAD R10, R11, R152, RZ ;  /* 0x000000980b0a7224 */ /* 0x000fce00078e02ff */
.L_x_104:
[----:B------:R-:W-:Y:S05]  /*3770*/  BSYNC B1 ;  /* 0x0000000000017941 */ /* 0x000fea0003800000 */
.L_x_103:
[----:B-1----:R-:W-:Y:S01]  /*3780*/  @!P5 IMAD R11, R56, R153, R10 ;  /* 0x00000099380bd224 */ /* 0x002fe200078e020a */
[----:B------:R-:W-:Y:S04]  /*3790*/  BSSY B1, `(.L_x_105) ;  /* 0x0000006000017945 */ /* 0x000fe80003800000 */
[----:B------:R1:W-:Y:S01]  /*37a0*/  @!P5 STG.E.U8 desc[UR36][R4.64+0x40], R11 ;  /* 0x0000400b0400d986 */ /* 0x0003e2000c101124 */
[----:B------:R-:W-:Y:S05]  /*37b0*/  @P2 BRA `(.L_x_106) ;  /* 0x00000000000c2947 */ /* 0x000fea0003800000 */
[----:B------:R-:W1:Y:S02]  /*37c0*/  LDG.E.U8 R164, desc[UR36][R2.64+0x41] ;  /* 0x0000412402a47981 */ /* 0x000e64000c1e1100 */
[----:B-1----:R-:W-:-:S05]  /*37d0*/  PRMT R11, R164, 0x8880, RZ ;  /* 0x00008880a40b7816 */ /* 0x002fca00000000ff */
[----:B------:R-:W-:-:S07]  /*37e0*/  IMAD R10, R11, R152, RZ ;  /* 0x000000980b0a7224 */ /* 0x000fce00078e02ff */
.L_x_106:
[----:B------:R-:W-:Y:S05]  /*37f0*/  BSYNC B1 ;  /* 0x0000000000017941 */ /* 0x000fea0003800000 */
.L_x_105:
        /* <DEDUP_REMOVED lines=11> */
.L_x_108:
[----:B------:R-:W-:Y:S05]  /*38b0*/  BSYNC B1 ;  /* 0x0000000000017941 */ /* 0x000fea0003800000 */
.L_x_107:
[----:B-1----:R-:W-:Y:S01]  /*38c0*/  @!P4 IMAD R11, R58, R153, R10 ;  /* 0x000000993a0bc224 */ /* 0x002fe200078e020a */
[----:B------:R-:W-:Y:S04]  /*38d0*/  BSSY B1, `(.L_x_109) ;  /* 0x0000006000017945 */ /* 0x000fe80003800000 */
[----:B------:R1:W-:Y:S01]  /*38e0*/  @!P4 STG.E.U8 desc[UR36][R6.64+0x40], R11 ;  /* 0x0000400b0600c986 */ /* 0x0003e2000c101124 */
[----:B------:R-:W-:Y:S05]  /*38f0*/  @P3 BRA `(.L_x_110) ;  /* 0x00000000000c3947 */ /* 0x000fea0003800000 */
[----:B------:R-:W1:Y:S02]  /*3900*/  LDG.E.U8 R164, desc[UR36][R8.64+0x41] ;  /* 0x0000412408a47981 */ /* 0x000e64000c1e1100 */
[----:B-1----:R-:W-:-:S05]  /*3910*/  PRMT R11, R164, 0x8880, RZ ;  /* 0x00008880a40b7816 */ /* 0x002fca00000000ff */
[----:B------:R-:W-:-:S07]  /*3920*/  IMAD R10, R11, R152, RZ ;  /* 0x000000980b0a7224 */ /* 0x000fce00078e02ff */
.L_x_110:
[----:B------:R-:W-:Y:S05]  /*3930*/  BSYNC B1 ;  /* 0x0000000000017941 */ /* 0x000fea0003800000 */
.L_x_109:
[----:B------:R-:W-:Y:S01]  /*3940*/  @!P3 IMAD R59, R59, R153, R10 ;  /* 0x000000993b3bb224 */ /* 0x000fe200078e020a */
[----:B------:R-:W-:Y:S04]  /*3950*/  BSSY B1, `(.L_x_111) ;  /* 0x0000006000017945 */ /* 0x000fe80003800000 */
[----:B------:R0:W-:Y:S01]  /*3960*/  @!P3 STG.E.U8 desc[UR36][R6.64+0x41], R59 ;  /* 0x0000413b0600b986 */ /* 0x0001e2000c101124 */
[----:B------:R-:W-:Y:S05]  /*3970*/  @P5 BRA `(.L_x_112) ;  /* 0x00000000000c5947 */ /* 0x000fea0003800000 */
[----:B------:R-:W1:Y:S02]  /*3980*/  LDG.E.U8 R164, desc[UR36][R2.64+0x48] ;  /* 0x0000482402a47981 */ /* 0x000e64000c1e1100 */
[----:B-1----:R-:W-:-:S05]  /*3990*/  PRMT R11, R164, 0x8880, RZ ;  /* 0x00008880a40b7816 */ /* 0x002fca00000000ff */
[----:B------:R-:W-:-:S07]  /*39a0*/  IMAD R10, R11, R152, RZ ;  /* 0x000000980b0a7224 */ /* 0x000fce00078e02ff */
.L_x_112:
[----:B------:R-:W-:Y:S05]  /*39b0*/  BSYNC B1 ;  /* 0x0000000000017941 */ /* 0x000fea0003800000 */
.L_x_111:
[----:B-1----:R-:W-:Y:S01]  /*39c0*/  @!P5 IMAD R11, R60, R153, R10 ;  /* 0x000000993c0bd224 */ /* 0x002fe200078e020a */
[----:B------:R-:W-:Y:S04]  /*39d0*/  BSSY B1, `(.L_x_113) ;  /* 0x0000006000017945 */ /* 0x000fe80003800000 */
[----:B------:R1:W-:Y:S01]  /*39e0*/  @!P5 STG.E.U8 desc[UR36][R4.64+0x48], R11 ;  /* 0x0000480b0400d986 */ /* 0x0003e2000c101124 */
[----:B------:R-:W-:Y:S05]  /*39f0*/  @P2 BRA `(.L_x_114) ;  /* 0x00000000000c2947 */ /* 0x000fea0003800000 */
[----:B------:R-:W1:Y:S02]  /*3a00*/  LDG.E.U8 R164, desc[UR36][R2.64+0x49] ;  /* 0x0000492402a47981 */ /* 0x000e64000c1e1100 */
[----:B-1----:R-:W-:-:S05]  /*3a10*/  PRMT R11, R164, 0x8880, RZ ;  /* 0x00008880a40b7816 */ /* 0x002fca00000000ff */
[----:B------:R-:W-:-:S07]  /*3a20*/  IMAD R10, R11, R152, RZ ;  /* 0x000000980b0a7224 */ /* 0x000fce00078e02ff */
.L_x_114:
[----:B------:R-:W-:Y:S05]  /*3a30*/  BSYNC B1 ;  /* 0x0000000000017941 */ /* 0x000fea0003800000 */
.L_x_113:
        /* <DEDUP_REMOVED lines=11> */
.L_x_116:
[----:B------:R-:W-:Y:S05]  /*3af0*/  BSYNC B1 ;  /* 0x0000000000017941 */ /* 0x000fea0003800000 */
.L_x_115:
[----:B-1----:R-:W-:Y:S01]  /*3b00*/  @!P4 IMAD R11, R62, R153, R10 ;  /* 0x000000993e0bc224 */ /* 0x002fe200078e020a */
[----:B------:R-:W-:Y:S04]  /*3b10*/  BSSY B1, `(.L_x_117) ;  /* 0x0000006000017945 */ /* 0x000fe80003800000 */
[----:B------:R1:W-:Y:S01]  /*3b20*/  @!P4 STG.E.U8 desc[UR36][R6.64+0x48], R11 ;  /* 0x0000480b0600c986 */ /* 0x0003e2000c101124 */
[----:B------:R-:W-:Y:S05]  /*3b30*/  @P3 BRA `(.L_x_118) ;  /* 0x00000000000c3947 */ /* 0x000fea0003800000 */
[----:B------:R-:W1:Y:S02]  /*3b40*/  LDG.E.U8 R164, desc[UR36][R8.64+0x49] ;  /* 0x0000492408a47981 */ /* 0x000e64000c1e1100 */
[----:B-1----:R-:W-:-:S05]  /*3b50*/  PRMT R11, R164, 0x8880, RZ ;  /* 0x00008880a40b7816 */ /* 0x002fca00000000ff */
[----:B------:R-:W-:-:S07]  /*3b60*/  IMAD R10, R11, R152, RZ ;  /* 0x000000980b0a7224 */ /* 0x000fce00078e02ff */
.L_x_118:
[----:B------:R-:W-:Y:S05]  /*3b70*/  BSYNC B1 ;  /* 0x0000000000017941 */ /* 0x000fea0003800000 */
.L_x_117:
[----:B------:R-:W-:Y:S01]  /*3b80*/  @!P3 IMAD R63, R63, R153, R10 ;  /* 0x000000993f3fb224 */ /* 0x000fe200078e020a */
[----:B------:R-:W-:Y:S04]  /*3b90*/  BSSY B1, `(.L_x_119) ;  /* 0x0000006000017945 */ /* 0x000fe80003800000 */
[----:B------:R0:W-:Y:S01]  /*3ba0*/  @!P3 STG.E.U8 desc[UR36][R6.64+0x49], R63 ;  /* 0x0000493f0600b986 */ /* 0x0001e2000c101124 */
[----:B------:R-:W-:Y:S05]  /*3bb0*/  @P5 BRA `(.L_x_120) ;  /* 0x00000000000c5947 */ /* 0x000fea0003800000 */
[----:B------:R-:W1:Y:S02]  /*3bc0*/  LDG.E.U8 R164, desc[UR36][R2.64+0x50] ;  /* 0x0000502402a47981 */ /* 0x000e64000c1e1100 */
[----:B-1----:R-:W-:-:S05]  /*3bd0*/  PRMT R11, R164, 0x8880, RZ ;  /* 0x00008880a40b7816 */ /* 0x002fca00000000ff */
[----:B------:R-:W-:-:S07]  /*3be0*/  IMAD R10, R11, R152, RZ ;  /* 0x000000980b0a7224 */ /* 0x000fce00078e02ff */
.L_x_120:
[----:B------:R-:W-:Y:S05]  /*3bf0*/  BSYNC B1 ;  /* 0x0000000000017941 */ /* 0x000fea0003800000 */
.L_x_119:
[----:B-1----:R-:W-:Y:S01]  /*3c00*/  @!P5 IMAD R11, R64, R153, R10 ;  /* 0x00000099400bd224 */ /* 0x002fe200078e020a */
[----:B------:R-:W-:Y:S04]  /*3c10*/  BSSY B1, `(.L_x_121) ;  /* 0x0000006000017945 */ /* 0x000fe80003800000 */
[----:B------:R1:W-:Y:S01]  /*3c20*/  @!P5 STG.E.U8 desc[UR36][R4.64+0x50], R11 ;  /* 0x0000500b0400d986 */ /* 0x0003e2000c101124 */
[----:B------:R-:W-:Y:S05]  /*3c30*/  @P2 BRA `(.L_x_122) ;  /* 0x00000000000c2947 */ /* 0x000fea0003800000 */
[----:B------:R-:W1:Y:S02]  /*3c40*/  LDG.E.U8 R164, desc[UR36][R2.64+0x51] ;  /* 0x0000512402a47981 */ /* 0x000e64000c1e1100 */
[----:B-1----:R-:W-:-:S05]  /*3c50*/  PRMT R11, R164, 0x8880, RZ ;  /* 0x00008880a40b7816 */ /* 0x002fca00000000ff */
[----:B------:R-:W-:-:S07]  /*3c60*/  IMAD R10, R11, R152, RZ ;  /* 0x000000980b0a7224 */ /* 0x000fce00078e02ff */
.L_x_122:
[----:B------:R-:W-:Y:S05]  /*3c70*/  BSYNC B1 ;  /* 0x0000000000017941 */ /* 0x000fea0003800000 */
.L_x_121:
        /* <DEDUP_REMOVED lines=11> */
.L_x_124:
[----:B------:R-:W-:Y:S05]  /*3d30*/  BSYNC B1 ;  /* 0x0000000000017941 */ /* 0x000fea0003800000 */
.L_x_123:
[----:B-1----:R-:W-:Y:S01]  /*3d40*/  @!P4 IMAD R11, R66, R153, R10 ;  /* 0x00000099420bc224 */ /* 0x002fe200078e020a */
[----:B------:R-:W-:Y:S04]  /*3d50*/  BSSY B1, `(.L_x_125) ;  /* 0x0000006000017945 */ /* 0x000fe80003800000 */
[----:B------:R1:W-:Y:S01]  /*3d60*/  @!P4 STG.E.U8 desc[UR36][R6.64+0x50], R11 ;  /* 0x0000500b0600c986 */ /* 0x0003e2000c101124 */
[----:B------:R-:W-:Y:S05]  /*3d70*/  @P3 BRA `(.L_x_126) ;  /* 0x00000000000c3947 */ /* 0x000fea0003800000 */
[----:B------:R-:W1:Y:S02]  /*3d80*/  LDG.E.U8 R164, desc[UR36][R8.64+0x51] ;  /* 0x0000512408a47981 */ /* 0x000e64000c1e1100 */
[----:B-1----:R-:W-:-:S05]  /*3d90*/  PRMT R11, R164, 0x8880, RZ ;  /* 0x00008880a40b7816 */ /* 0x002fca00000000ff */
[----:B------:R-:W-:-:S07]  /*3da0*/  IMAD R10, R11, R152, RZ ;  /* 0x000000980b0a7224 */ /* 0x000fce00078e02ff */
.L_x_126:
[----:B------:R-:W-:Y:S05]  /*3db0*/  BSYNC B1 ;  /* 0x0000000000017941 */ /* 0x000fea0003800000 */
.L_x_125:
[----:B------:R-:W-:Y:S01]  /*3dc0*/  @!P3 IMAD R67, R67, R153, R10 ;  /* 0x000000994343b224 */ /* 0x000fe200078e020a */
[----:B------:R-:W-:Y:S04]  /*3dd0*/  BSSY B1, `(.L_x_127) ;  /* 0x0000006000017945 */ /* 0x000fe80003800000 */
[----:B------:R0:W-:Y:S01]  /*3de0*/  @!P3 STG.E.U8 desc[UR36][R6.64+0x51], R67 ;  /* 0x000051430600b986 */ /* 0x0001e2000c101124 */
[----:B------:R-:W-:Y:S05]  /*3df0*/  @P5 BRA `(.L_x_128) ;  /* 0x00000000000c5947 */ /* 0x000fea0003800000 */
[----:B------:R-:W1:Y:S02]  /*3e00*/  LDG.E.U8 R164, desc[UR36][R2.64+0x58] ;  /* 0x0000582402a47981 */ /* 0x000e64000c1e1100 */
[----:B-1----:R-:W-:-:S05]  /*3e10*/  PRMT R11, R164, 0x8880, RZ ;  /* 0x00008880a40b7816 */ /* 0x002fca00000000ff */
[----:B------:R-:W-:-:S07]  /*3e20*/  IMAD R10, R11, R152, RZ ;  /* 0x000000980b0a7224 */ /* 0x000fce00078e02ff */
.L_x_128:
[----:B------:R-:W-:Y:S05]  /*3e30*/  BSYNC B1 ;  /* 0x0000000000017941 */ /* 0x000fea0003800000 */
.L_x_127:
[----:B-1----:R-:W-:Y:S01]  /*3e40*/  @!P5 IMAD R11, R68, R153, R10 ;  /* 0x00000099440bd224 */ /* 0x002fe200078e020a */
[----:B------:R-:W-:Y:S04]  /*3e50*/  BSSY B1, `(.L_x_129) ;  /* 0x0000006000017945 */ /* 0x000fe80003800000 */
[----:B------:R1:W-:Y:S01]  /*3e60*/  @!P5 STG.E.U8 desc[UR36][R4.64+0x58], R11 ;  /* 0x0000580b0400d986 */ /* 0x0003e2000c101124 */
[----:B------:R-:W-:Y:S05]  /*3e70*/  @P2 BRA `(.L_x_130) ;  /* 0x00000000000c2947 */ /* 0x000fea0003800000 */
[----:B------:R-:W1:Y:S02]  /*3e80*/  LDG.E.U8 R164, desc[UR36][R2.64+0x59] ;  /* 0x0000592402a47981 */ /* 0x000e64000c1e1100 */
[----:B-1----:R-:W-:-:S05]  /*3e90*/  PRMT R11, R164, 0x8880, RZ ;  /* 0x00008880a40b7816 */ /* 0x002fca00000000ff */
[----:B------:R-:W-:-:S07]  /*3ea0*/  IMAD R10, R11, R152, RZ ;  /* 0x000000980b0a7224 */ /* 0x000fce00078e02ff */
.L_x_130:
[----:B------:R-:W-:Y:S05]  /*3eb0*/  BSYNC B1 ;  /* 0x0000000000017941 */ /* 0x000fea0003800000 */
.L_x_129:
        /* <DEDUP_REMOVED lines=11> */
.L_x_132:
[----:B------:R-:W-:Y:S05]  /*3f70*/  BSYNC B1 ;  /* 0x0000000000017941 */ /* 0x000fea0003800000 */
.L_x_131:
[----:B-1----:R-:W-:Y:S01]  /*3f80*/  @!P4 IMAD R11, R70, R153, R10 ;  /* 0x00000099460bc224 */ /* 0x002fe200078e020a */
[----:B------:R-:W-:Y:S04]  /*3f90*/  BSSY B1, `(.L_x_133) ;  /* 0x0000006000017945 */ /* 0x000fe80003800000 */
[----:B------:R1:W-:Y:S01]  /*3fa0*/  @!P4 STG.E.U8 desc[UR36][R6.64+0x58], R11 ;  /* 0x0000580b0600c986 */ /* 0x0003e2000c101124 */
[----:B------:R-:W-:Y:S05]  /*3fb0*/  @P3 BRA `(.L_x_134) ;  /* 0x00000000000c3947 */ /* 0x000fea0003800000 */
[----:B------:R-:W1:Y:S02]  /*3fc0*/  LDG.E.U8 R164, desc[UR36][R8.64+0x59] ;  /* 0x0000592408a47981 */ /* 0x000e64000c1e1100 */
[----:B-1----:R-:W-:-:S05]  /*3fd0*/  PRMT R11, R164, 0x8880, RZ ;  /* 0x00008880a40b7816 */ /* 0x002fca00000000ff */
[----:B------:R-:W-:-:S07]  /*3fe0*/  IMAD R10, R11, R152, RZ ;  /* 0x000000980b0a7224 */ /* 0x000fce00078e02ff */
.L_x_134:
[----:B------:R-:W-:Y:S05]  /*3ff0*/  BSYNC B1 ;  /* 0x0000000000017941 */ /* 0x000fea0003800000 */
.L_x_133:
[----:B------:R-:W-:Y:S01]  /*4000*/  @!P3 IMAD R71, R71, R153, R10 ;  /* 0x000000994747b224 */ /* 0x000fe200078e020a */
[----:B------:R-:W-:Y:S04]  /*4010*/  BSSY B1, `(.L_x_135) ;  /* 0x0000006000017945 */ /* 0x000fe80003800000 */
[----:B------:R0:W-:Y:S01]  /*4020*/  @!P3 STG.E.U8 desc[UR36][R6.64+0x59], R71 ;  /* 0x000059470600b986 */ /* 0x0001e2000c101124 */
[----:B------:R-:W-:Y:S05]  /*4030*/  @P5 BRA `(.L_x_136) ;  /* 0x00000000000c5947 */ /* 0x000fea0003800000 */
[----:B------:R-:W1:Y:S02]  /*4040*/  LDG.E.U8 R164, desc[UR36][R2.64+0x60] ;  /* 0x0000602402a47981 */ /* 0x000e64000c1e1100 */
[----:B-1----:R-:W-:-:S05]  /*4050*/  PRMT R11, R164, 0x8880, RZ ;  /* 0x00008880a40b7816 */ /* 0x002fca00000000ff */
[----:B------:R-:W-:-:S07]  /*4060*/  IMAD R10, R11, R152, RZ ;  /* 0x000000980b0a7224 */ /* 0x000fce00078e02ff */
.L_x_136:
[----:B------:R-:W-:Y:S05]  /*4070*/  BSYNC B1 ;  /* 0x0000000000017941 */ /* 0x000fea0003800000 */
.L_x_135:
[----:B-1----:R-:W-:Y:S01]  /*4080*/  @!P5 IMAD R11, R72, R153, R10 ;  /* 0x00000099480bd224 */ /* 0x002fe200078e020a */
[----:B------:R-:W-:Y:S04]  /*4090*/  BSSY B1, `(.L_x_137) ;  /* 0x0000006000017945 */ /* 0x000fe80003800000 */
[----:B------:R1:W-:Y:S01]  /*40a0*/  @!P5 STG.E.U8 desc[UR36][R4.64+0x60], R11 ;  /* 0x0000600b0400d986 */ /* 0x0003e2000c101124 */
[----:B------:R-:W-:Y:S05]  /*40b0*/  @P2 BRA `(.L_x_138) ;  /* 0x00000000000c2947 */ /* 0x000fea0003800000 */
[----:B------:R-:W1:Y:S02]  /*40c0*/  LDG.E.U8 R164, desc[UR36][R2.64+0x61] ;  /* 0x0000612402a47981 */ /* 0x000e64000c1e1100 */
[----:B-1----:R-:W-:-:S05]  /*40d0*/  PRMT R11, R164, 0x8880, RZ ;  /* 0x00008880a40b7816 */ /* 0x002fca00000000ff */
[----:B------:R-:W-:-:S07]  /*40e0*/  IMAD R10, R11, R152, RZ ;  /* 0x000000980b0a7224 */ /* 0x000fce00078e02ff */
.L_x_138:
[----:B------:R-:W-:Y:S05]  /*40f0*/  BSYNC B1 ;  /* 0x0000000000017941 */ /* 0x000fea0003800000 */
.L_x_137:
        /* <DEDUP_REMOVED lines=11> */
.L_x_140:
[----:B------:R-:W-:Y:S05]  /*41b0*/  BSYNC B1 ;  /* 0x0000000000017941 */ /* 0x000fea0003800000 */
.L_x_139:
[----:B-1----:R-:W-:Y:S01]  /*41c0*/  @!P4 IMAD R11, R74, R153, R10 ;  /* 0x000000994a0bc224 */ /* 0x002fe200078e020a */
[----:B------:R-:W-:Y:S04]  /*41d0*/  BSSY B1, `(.L_x_141) ;  /* 0x0000006000017945 */ /* 0x000fe80003800000 */
[----:B------:R1:W-:Y:S01]  /*41e0*/  @!P4 STG.E.U8 desc[UR36][R6.64+0x60], R11 ;  /* 0x0000600b0600c986 */ /* 0x0003e2000c101124 */
[----:B------:R-:W-:Y:S05]  /*41f0*/  @P3 BRA `(.L_x_142) ;  /* 0x00000000000c3947 */ /* 0x000fea0003800000 */
[----:B------:R-:W1:Y:S02]  /*4200*/  LDG.E.U8 R164, desc[UR36][R8.64+0x61] ;  /* 0x0000612408a47981 */ /* 0x000e64000c1e1100 */
[----:B-1----:R-:W-:-:S05]  /*4210*/  PRMT R11, R164, 0x8880, RZ ;  /* 0x00008880a40b7816 */ /* 0x002fca00000000ff */
[----:B------:R-:W-:-:S07]  /*4220*/  IMAD R10, R11, R152, RZ ;  /* 0x000000980b0a7224 */ /* 0x000fce00078e02ff */
.L_x_142:
[----:B------:R-:W-:Y:S05]  /*4230*/  BSYNC B1 ;  /* 0x0000000000017941 */ /* 0x000fea0003800000 */
.L_x_141:
[----:B------:R-:W-:Y:S01]  /*4240*/  @!P3 IMAD R75, R75, R153, R10 ;  /* 0x000000994b4bb224 */ /* 0x000fe200078e020a */
[----:B------:R-:W-:Y:S04]  /*4250*/  BSSY B1, `(.L_x_143) ;  /* 0x0000006000017945 */ /* 0x000fe80003800000 */
[----:B------:R0:W-:Y:S01]  /*4260*/  @!P3 STG.E.U8 desc[UR36][R6.64+0x61], R75 ;  /* 0x0000614b0600b986 */ /* 0x0001e2000c101124 */
[----:B------:R-:W-:Y:S05]  /*4270*/  @P5 BRA `(.L_x_144) ;  /* 0x00000000000c5947 */ /* 0x000fea0003800000 */
[----:B------:R-:W1:Y:S02]  /*4280*/  LDG.E.U8 R164, desc[UR36][R2.64+0x68] ;  /* 0x0000682402a47981 */ /* 0x000e64000c1e1100 */
[----:B-1----:R-:W-:-:S05]  /*4290*/  PRMT R11, R164, 0x8880, RZ ;  /* 0x00008880a40b7816 */ /* 0x002fca00000000ff */
[----:B------:R-:W-:-:S07]  /*42a0*/  IMAD R10, R11, R152, RZ ;  /* 0x000000980b0a7224 */ /* 0x000fce00078e02ff */
.L_x_144:
[----:B------:R-:W-:Y:S05]  /*42b0*/  BSYNC B1 ;  /* 0x0000000000017941 */ /* 0x000fea0003800000 */
.L_x_143:
[----:B-1----:R-:W-:Y:S01]  /*42c0*/  @!P5 IMAD R11, R76, R153, R10 ;  /* 0x000000994c0bd224 */ /* 0x002fe200078e020a */
[----:B------:R-:W-:Y:S04]  /*42d0*/  BSSY B1, `(.L_x_145) ;  /* 0x0000006000017945 */ /* 0x000fe80003800000 */
[----:B------:R1:W-:Y:S01]  /*42e0*/  @!P5 STG.E.U8 desc[UR36][R4.64+0x68], R11 ;  /* 0x0000680b0400d986 */ /* 0x0003e2000c101124 */
[----:B------:R-:W-:Y:S05]  /*42f0*/  @P2 BRA `(.L_x_146) ;  /* 0x00000000000c2947 */ /* 0x000fea0003800000 */
[----:B------:R-:W1:Y:S02]  /*4300*/  LDG.E.U8 R164, desc[UR36][R2.64+0x69] ;  /* 0x0000692402a47981 */ /* 0x000e64000c1e1100 */
[----:B-1----:R-:W-:-:S05]  /*4310*/  PRMT R11, R164, 0x8880, RZ ;  /* 0x00008880a40b7816 */ /* 0x002fca00000000ff */
[----:B------:R-:W-:-:S07]  /*4320*/  IMAD R10, R11, R152, RZ ;  /* 0x000000980b0a7224 */ /* 0x000fce00078e02ff */
.L_x_146:
[----:B------:R-:W-:Y:S05]  /*4330*/  BSYNC B1 ;  /* 0x0000000000017941 */ /* 0x000fea0003800000 */
.L_x_145:
        /* <DEDUP_REMOVED lines=11> */
.L_x_148:
[----:B------:R-:W-:Y:S05]  /*43f0*/  BSYNC B1 ;  /* 0x0000000000017941 */ /* 0x000fea0003800000 */
.L_x_147:
[----:B-1----:R-:W-:Y:S01]  /*4400*/  @!P4 IMAD R11, R78, R153, R10 ;  /* 0x000000994e0bc224 */ /* 0x002fe200078e020a */
[----:B------:R-:W-:Y:S04]  /*4410*/  BSSY B1, `(.L_x_149) ;  /* 0x0000006000017945 */ /* 0x000fe80003800000 */
[----:B------:R1:W-:Y:S01]  /*4420*/  @!P4 STG.E.U8 desc[UR36][R6.64+0x68], R11 ;  /* 0x0000680b0600c986 */ /* 0x0003e2000c101124 */
[----:B------:R-:W-:Y:S05]  /*4430*/  @P3 BRA `(.L_x_150) ;  /* 0x00000000000c3947 */ /* 0x000fea0003800000 */
[----:B------:R-:W1:Y:S02]  /*4440*/  LDG.E.U8 R164, desc[UR36][R8.64+0x69] ;  /* 0x0000692408a47981 */ /* 0x000e64000c1e1100 */
[----:B-1----:R-:W-:-:S05]  /*4450*/  PRMT R11, R164, 0x8880, RZ ;  /* 0x00008880a40b7816 */ /* 0x002fca00000000ff */
[----:B------:R-:W-:-:S07]  /*4460*/  IMAD R10, R11, R152, RZ ;  /* 0x000000980b0a7224 */ /* 0x000fce00078e02ff */
.L_x_150:
[----:B------:R-:W-:Y:S05]  /*4470*/  BSYNC B1 ;  /* 0x0000000000017941 */ /* 0x000fea0003800000 */
.L_x_149:
[----:B------:R-:W-:Y:S01]  /*4480*/  @!P3 IMAD R79, R79, R153, R10 ;  /* 0x000000994f4fb224 */ /* 0x000fe200078e020a */
[----:B------:R-:W-:Y:S04]  /*4490*/  BSSY B1, `(.L_x_151) ;  /* 0x0000006000017945 */ /* 0x000fe80003800000 */
[----:B------:R0:W-:Y:S01]  /*44a0*/  @!P3 STG.E.U8 desc[UR36][R6.64+0x69], R79 ;  /* 0x0000694f0600b986 */ /* 0x0001e2000c101124 */
[----:B------:R-:W-:Y:S05]  /*44b0*/  @P5 BRA `(.L_x_152) ;  /* 0x00000000000c5947 */ /* 0x000fea0003800000 */
[----:B------:R-:W1:Y:S02]  /*44c0*/  LDG.E.U8 R164, desc[UR36][R2.64+0x70] ;  /* 0x0000702402a47981 */ /* 0x000e64000c1e1100 */
[----:B-1----:R-:W-:-:S05]  /*44d0*/  PRMT R11, R164, 0x8880, RZ ;  /* 0x00008880a40b7816 */ /* 0x002fca00000000ff */
[----:B------:R-:W-:-:S07]  /*44e0*/  IMAD R10, R11, R152, RZ ;  /* 0x000000980b0a7224 */ /* 0x000fce00078e02ff */
.L_x_152:
[----:B------:R-:W-:Y:S05]  /*44f0*/  BSYNC B1 ;  /* 0x0000000000017941 */ /* 0x000fea0003800000 */
.L_x_151:
[----:B-1----:R-:W-:Y:S01]  /*4500*/  @!P5 IMAD R11, R80, R153, R10 ;  /* 0x00000099500bd224 */ /* 0x002fe200078e020a */
[----:B------:R-:W-:Y:S04]  /*4510*/  BSSY B1, `(.L_x_153) ;  /* 0x0000006000017945 */ /* 0x000fe80003800000 */
[----:B------:R1:W-:Y:S01]  /*4520*/  @!P5 STG.E.U8 desc[UR36][R4.64+0x70], R11 ;  /* 0x0000700b0400d986 */ /* 0x0003e2000c101124 */
[----:B------:R-:W-:Y:S05]  /*4530*/  @P2 BRA `(.L_x_154) ;  /* 0x00000000000c2947 */ /* 0x000fea0003800000 */
[----:B------:R-:W1:Y:S02]  /*4540*/  LDG.E.U8 R164, desc[UR36][R2.64+0x71] ;  /* 0x0000712402a47981 */ /* 0x000e64000c1e1100 */
[----:B-1----:R-:W-:-:S05]  /*4550*/  PRMT R11, R164, 0x8880, RZ ;  /* 0x00008880a40b7816 */ /* 0x002fca00000000ff */
[----:B------:R-:W-:-:S07]  /*4560*/  IMAD R10, R11, R152, RZ ;  /* 0x000000980b0a7224 */ /* 0x000fce00078e02ff */
.L_x_154:
[----:B------:R-:W-:Y:S05]  /*4570*/  BSYNC B1 ;  /* 0x0000000000017941 */ /* 0x000fea0003800000 */
.L_x_153:
        /* <DEDUP_REMOVED lines=11> */
.L_x_156:
[----:B------:R-:W-:Y:S05]  /*4630*/  BSYNC B1 ;  /* 0x0000000000017941 */ /* 0x000fea0003800000 */
.L_x_155:
[----:B-1----:R-:W-:Y:S01]  /*4640*/  @!P4 IMAD R11, R82, R153, R10 ;  /* 0x00000099520bc224 */ /* 0x002fe200078e020a */
[----:B------:R-:W-:Y:S04]  /*4650*/  BSSY B1, `(.L_x_157) ;  /* 0x0000006000017945 */ /* 0x000fe80003800000 */
[----:B------:R1:W-:Y:S01]  /*4660*/  @!P4 STG.E.U8 desc[UR36][R6.64+0x70], R11 ;  /* 0x0000700b0600c986 */ /* 0x0003e2000c101124 */
[----:B------:R-:W-:Y:S05]  /*4670*/  @P3 BRA `(.L_x_158) ;  /* 0x00000000000c3947 */ /* 0x000fea0003800000 */
[----:B------:R-:W1:Y:S02]  /*4680*/  LDG.E.U8 R164, desc[UR36][R8.64+0x71] ;  /* 0x0000712408a47981 */ /* 0x000e64000c1e1100 */
[----:B-1----:R-:W-:-:S05]  /*4690*/  PRMT R11, R164, 0x8880, RZ ;  /* 0x00008880a40b7816 */ /* 0x002fca00000000ff */
[----:B------:R-:W-:-:S07]  /*46a0*/  IMAD R10, R11, R152, RZ ;  /* 0x000000980b0a7224 */ /* 0x000fce00078e02ff */
.L_x_158:
[----:B------:R-:W-:Y:S05]  /*46b0*/  BSYNC B1 ;  /* 0x0000000000017941 */ /* 0x000fea0003800000 */
.L_x_157:
[----:B------:R-:W-:Y:S01]  /*46c0*/  @!P3 IMAD R83, R83, R153, R10 ;  /* 0x000000995353b224 */ /* 0x000fe200078e020a */
[----:B------:R-:W-:Y:S04]  /*46d0*/  BSSY B1, `(.L_x_159) ;  /* 0x0000006000017945 */ /* 0x000fe80003800000 */
[----:B------:R0:W-:Y:S01]  /*46e0*/  @!P3 STG.E.U8 desc[UR36][R6.64+0x71], R83 ;  /* 0x000071530600b986 */ /* 0x0001e2000c101124 */
[----:B------:R-:W-:Y:S05]  /*46f0*/  @P5 BRA `(.L_x_160) ;  /* 0x00000000000c5947 */ /* 0x000fea0003800000 */
[----:B------:R-:W1:Y:S02]  /*4700*/  LDG.E.U8 R164, desc[UR36][R2.64+0x78] ;  /* 0x0000782402a47981 */ /* 0x000e64000c1e1100 */
[----:B-1----:R-:W-:-:S05]  /*4710*/  PRMT R11, R164, 0x8880, RZ ;  /* 0x00008880a40b7816 */ /* 0x002fca00000000ff */
[----:B------:R-:W-:-:S07]  /*4720*/  IMAD R10, R11, R152, RZ ;  /* 0x000000980b0a7224 */ /* 0x000fce00078e02ff */
.L_x_160:
[----:B------:R-:W-:Y:S05]  /*4730*/  BSYNC B1 ;  /* 0x0000000000017941 */ /* 0x000fea0003800000 */
.L_x_159:
[----:B-1----:R-:W-:Y:S01]  /*4740*/  @!P5 IMAD R11, R84, R153, R10 ;  /* 0x00000099540bd224 */ /* 0x002fe200078e020a */
[----:B------:R-:W-:Y:S04]  /*4750*/  BSSY B1, `(.L_x_161) ;  /* 0x0000006000017945 */ /* 0x000fe80003800000 */
[----:B------:R1:W-:Y:S01]  /*4760*/  @!P5 STG.E.U8 desc[UR36][R4.64+0x78], R11 ;  /* 0x0000780b0400d986 */ /* 0x0003e2000c101124 */
[----:B------:R-:W-:Y:S05]  /*4770*/  @P2 BRA `(.L_x_162) ;  /* 0x00000000000c2947 */ /* 0x000fea0003800000 */
[----:B------:R-:W1:Y:S02]  /*4780*/  LDG.E.U8 R164, desc[UR36][R2.64+0x79] ;  /* 0x0000792402a47981 */ /* 0x000e64000c1e1100 */
[----:B-1----:R-:W-:-:S05]  /*4790*/  PRMT R11, R164, 0x8880, RZ ;  /* 0x00008880a40b7816 */ /* 0x002fca00000000ff */
[----:B------:R-:W-:-:S07]  /*47a0*/  IMAD R10, R11, R152, RZ ;  /* 0x000000980b0a7224 */ /* 0x000fce00078e02ff */
.L_x_162:
[----:B------:R-:W-:Y:S05]  /*47b0*/  BSYNC B1 ;  /* 0x0000000000017941 */ /* 0x000fea0003800000 */
.L_x_161:
        /* <DEDUP_REMOVED lines=11> */
.L_x_164:
[----:B------:R-:W-:Y:S05]  /*4870*/  BSYNC B1 ;  /* 0x0000000000017941 */ /* 0x000fea0003800000 */
.L_x_163:
[----:B-1----:R-:W-:Y:S01]  /*4880*/  @!P4 IMAD R11, R86, R153, R10 ;  /* 0x00000099560bc224 */ /* 0x002fe200078e020a */
[----:B------:R-:W-:Y:S04]  /*4890*/  BSSY B1, `(.L_x_165) ;  /* 0x0000006000017945 */ /* 0x000fe80003800000 */
[----:B------:R1:W-:Y:S01]  /*48a0*/  @!P4 STG.E.U8 desc[UR36][R6.64+0x78], R11 ;  /* 0x0000780b0600c986 */ /* 0x0003e2000c101124 */
[----:B------:R-:W-:Y:S05]  /*48b0*/  @P3 BRA `(.L_x_166) ;  /* 0x00000000000c3947 */ /* 0x000fea0003800000 */
[----:B------:R-:W1:Y:S02]  /*48c0*/  LDG.E.U8 R164, desc[UR36][R8.64+0x79] ;  /* 0x0000792408a47981 */ /* 0x000e64000c1e1100 */
[----:B-1----:R-:W-:-:S05]  /*48d0*/  PRMT R11, R164, 0x8880, RZ ;  /* 0x00008880a40b7816 */ /* 0x002fca00000000ff */
[----:B------:R-:W-:-:S07]  /*48e0*/  IMAD R10, R11, R152, RZ ;  /* 0x000000980b0a7224 */ /* 0x000fce00078e02ff */
.L_x_166:
[----:B------:R-:W-:Y:S05]  /*48f0*/  BSYNC B1 ;  /* 0x0000000000017941 */ /* 0x000fea0003800000 */
.L_x_165:
[----:B------:R-:W-:Y:S01]  /*4900*/  @!P3 IMAD R87, R87, R153, R10 ;  /* 0x000000995757b224 */ /* 0x000fe200078e020a */
[----:B------:R-:W-:Y:S04]  /*4910*/  BSSY B1, `(.L_x_167) ;  /* 0x0000006000017945 */ /* 0x000fe80003800000 */
[----:B------:R0:W-:Y:S01]  /*4920*/  @!P3 STG.E.U8 desc[UR36][R6.64+0x79], R87 ;  /* 0x000079570600b986 */ /* 0x0001e2000c101124 */
[----:B------:R-:W-:Y:S05]  /*4930*/  @P5 BRA `(.L_x_168) ;  /* 0x00000000000c5947 */ /* 0x000fea0003800000 */
[----:B------:R-:W1:Y:S02]  /*4940*/  LDG.E.U8 R164, desc[UR36][R2.64+0x80] ;  /* 0x0000802402a47981 */ /* 0x000e64000c1e1100 */
[----:B-1----:R-:W-:-:S05]  /*4950*/  PRMT R11, R164, 0x8880, RZ ;  /* 0x00008880a40b7816 */ /* 0x002fca00000000ff */
[----:B------:R-:W-:-:S07]  /*4960*/  IMAD R10, R11, R152, RZ ;  /* 0x000000980b0a7224 */ /* 0x000fce00078e02ff */
.L_x_168:
[----:B------:R-:W-:Y:S05]  /*4970*/  BSYNC B1 ;  /* 0x0000000000017941 */ /* 0x000fea0003800000 */
.L_x_167:
[----:B-1----:R-:W-:Y:S01]  /*4980*/  @!P5 IMAD R11, R88, R153, R10 ;  /* 0x00000099580bd224 */ /* 0x002fe200078e020a */
[----:B------:R-:W-:Y:S04]  /*4990*/  BSSY B1, `(.L_x_169) ;  /* 0x0000006000017945 */ /* 0x000fe80003800000 */
[----:B------:R1:W-:Y:S01]  /*49a0*/  @!P5 STG.E.U8 desc[UR36][R4.64+0x80], R11 ;  /* 0x0000800b0400d986 */ /* 0x0003e2000c101124 */
[----:B------:R-:W-:Y:S05]  /*49b0*/  @P2 BRA `(.L_x_170) ;  /* 0x00000000000c2947 */ /* 0x000fea0003800000 */
[----:B------:R-:W1:Y:S02]  /*49c0*/  LDG.E.U8 R164, desc[UR36][R2.64+0x81] ;  /* 0x0000812402a47981 */ /* 0x000e64000c1e1100 */
[----:B-1----:R-:W-:-:S05]  /*49d0*/  PRMT R11, R164, 0x8880, RZ ;  /* 0x00008880a40b7816 */ /* 0x002fca00000000ff */
[----:B------:R-:W-:-:S07]  /*49e0*/  IMAD R10, R11, R152, RZ ;  /* 0x000000980b0a7224 */ /* 0x000fce00078e02ff */
.L_x_170:
[----:B------:R-:W-:Y:S05]  /*49f0*/  BSYNC B1 ;  /* 0x0000000000017941 */ /* 0x000fea0003800000 */
.L_x_169:
        /* <DEDUP_REMOVED lines=11> */
.L_x_172:
[----:B------:R-:W-:Y:S05]  /*4ab0*/  BSYNC B1 ;  /* 0x0000000000017941 */ /* 0x000fea0003800000 */
.L_x_171:
[----:B-1----:R-:W-:Y:S01]  /*4ac0*/  @!P4 IMAD R11, R90, R153, R10 ;  /* 0x000000995a0bc224 */ /* 0x002fe200078e020a */
[----:B------:R-:W-:Y:S04]  /*4ad0*/  BSSY B1, `(.L_x_173) ;  /* 0x0000006000017945 */ /* 0x000fe80003800000 */
[----:B------:R1:W-:Y:S01]  /*4ae0*/  @!P4 STG.E.U8 desc[UR36][R6.64+0x80], R11 ;  /* 0x0000800b0600c986 */ /* 0x0003e2000c101124 */
[----:B------:R-:W-:Y:S05]  /*4af0*/  @P3 BRA `(.L_x_174) ;  /* 0x00000000000c3947 */ /* 0x000fea0003800000 */
[----:B------:R-:W1:Y:S02]  /*4b00*/  LDG.E.U8 R164, desc[UR36][R8.64+0x81] ;  /* 0x0000812408a47981 */ /* 0x000e64000c1e1100 */
[----:B-1----:R-:W-:-:S05]  /*4b10*/  PRMT R11, R164, 0x8880, RZ ;  /* 0x00008880a40b7816 */ /* 0x002fca00000000ff */
[----:B------:R-:W-:-:S07]  /*4b20*/  IMAD R10, R11, R152, RZ ;  /* 0x000000980b0a7224 */ /* 0x000fce00078e02ff */
.L_x_174:
[----:B------:R-:W-:Y:S05]  /*4b30*/  BSYNC B1 ;  /* 0x0000000000017941 */ /* 0x000fea0003800000 */
.L_x_173:
[----:B------:R-:W-:Y:S01]  /*4b40*/  @!P3 IMAD R91, R91, R153, R10 ;  /* 0x000000995b5bb224 */ /* 0x000fe200078e020a */
[----:B------:R-:W-:Y:S04]  /*4b50*/  BSSY B1, `(.L_x_175) ;  /* 0x0000006000017945 */ /* 0x000fe80003800000 */
[----:B------:R0:W-:Y:S01]  /*4b60*/  @!P3 STG.E.U8 desc[UR36][R6.64+0x81], R91 ;  /* 0x0000815b0600b986 */ /* 0x0001e2000c101124 */
[----:B------:R-:W-:Y:S05]  /*4b70*/  @P5 BRA `(.L_x_176) ;  /* 0x00000000000c5947 */ /* 0x000fea0003800000 */
[----:B------:R-:W1:Y:S02]  /*4b80*/  LDG.E.U8 R164, desc[UR36][R2.64+0x88] ;  /* 0x0000882402a47981 */ /* 0x000e64000c1e1100 */
[----:B-1----:R-:W-:-:S05]  /*4b90*/  PRMT R11, R164, 0x8880, RZ ;  /* 0x00008880a40b7816 */ /* 0x002fca00000000ff */
[----:B------:R-:W-:-:S07]  /*4ba0*/  IMAD R10, R11, R152, RZ ;  /* 0x000000980b0a7224 */ /* 0x000fce00078e02ff */
.L_x_176:
[----:B------:R-:W-:Y:S05]  /*4bb0*/  BSYNC B1 ;  /* 0x0000000000017941 */ /* 0x000fea0003800000 */
.L_x_175:
[----:B-1----:R-:W-:Y:S01]  /*4bc0*/  @!P5 IMAD R11, R92, R153, R10 ;  /* 0x000000995c0bd224 */ /* 0x002fe200078e020a */
[----:B------:R-:W-:Y:S04]  /*4bd0*/  BSSY B1, `(.L_x_177) ;  /* 0x0000006000017945 */ /* 0x000fe80003800000 */
[----:B------:R1:W-:Y:S01]  /*4be0*/  @!P5 STG.E.U8 desc[UR36][R4.64+0x88], R11 ;  /* 0x0000880b0400d986 */ /* 0x0003e2000c101124 */
[----:B------:R-:W-:Y:S05]  /*4bf0*/  @P2 BRA `(.L_x_178) ;  /* 0x00000000000c2947 */ /* 0x000fea0003800000 */
[----:B------:R-:W1:Y:S02]  /*4c00*/  LDG.E.U8 R164, desc[UR36][R2.64+0x89] ;  /* 0x0000892402a47981 */ /* 0x000e64000c1e1100 */
[----:B-1----:R-:W-:-:S05]  /*4c10*/  PRMT R11, R164, 0x8880, RZ ;  /* 0x00008880a40b7816 */ /* 0x002fca00000000ff */
[----:B------:R-:W-:-:S07]  /*4c20*/  IMAD R10, R11, R152, RZ ;  /* 0x000000980b0a7224 */ /* 0x000fce00078e02ff */
.L_x_178:
[----:B------:R-:W-:Y:S05]  /*4c30*/  BSYNC B1 ;  /* 0x0000000000017941 */ /* 0x000fea0003800000 */
.L_x_177:
        /* <DEDUP_REMOVED lines=11> */
.L_x_180:
[----:B------:R-:W-:Y:S05]  /*4cf0*/  BSYNC B1 ;  /* 0x0000000000017941 */ /* 0x000fea0003800000 */
.L_x_179:
[----:B-1----:R-:W-:Y:S01]  /*4d00*/  @!P4 IMAD R11, R94, R153, R10 ;  /* 0x000000995e0bc224 */ /* 0x002fe200078e020a */
[----:B------:R-:W-:Y:S04]  /*4d10*/  BSSY B1, `(.L_x_181) ;  /* 0x0000006000017945 */ /* 0x000fe80003800000 */
[----:B------:R1:W-:Y:S01]  /*4d20*/  @!P4 STG.E.U8 desc[UR36][R6.64+0x88], R11 ;  /* 0x0000880b0600c986 */ /* 0x0003e2000c101124 */
[----:B------:R-:W-:Y:S05]  /*4d30*/  @P3 BRA `(.L_x_182) ;  /* 0x00000000000c3947 */ /* 0x000fea0003800000 */
[----:B------:R-:W1:Y:S02]  /*4d40*/  LDG.E.U8 R164, desc[UR36][R8.64+0x89] ;  /* 0x0000892408a47981 */ /* 0x000e64000c1e1100 */
[----:B-1----:R-:W-:-:S05]  /*4d50*/  PRMT R11, R164, 0x8880, RZ ;  /* 0x00008880a40b7816 */ /* 0x002fca00000000ff */
[----:B------:R-:W-:-:S07]  /*4d60*/  IMAD R10, R11, R152, RZ ;  /* 0x000000980b0a7224 */ /* 0x000fce00078e02ff */
.L_x_182:
[----:B------:R-:W-:Y:S05]  /*4d70*/  BSYNC B1 ;  /* 0x0000000000017941 */ /* 0x000fea0003800000 */
.L_x_181:
[----:B------:R-:W-:Y:S01]  /*4d80*/  @!P3 IMAD R95, R95, R153, R10 ;  /* 0x000000995f5fb224 */ /* 0x000fe200078e020a */
[----:B------:R-:W-:Y:S04]  /*4d90*/  BSSY B1, `(.L_x_183) ;  /* 0x0000006000017945 */ /* 0x000fe80003800000 */
[----:B------:R0:W-:Y:S01]  /*4da0*/  @!P3 STG.E.U8 desc[UR36][R6.64+0x89], R95 ;  /* 0x0000895f0600b986 */ /* 0x0001e2000c101124 */
[----:B------:R-:W-:Y:S05]  /*4db0*/  @P5 BRA `(.L_x_184) ;  /* 0x00000000000c5947 */ /* 0x000fea0003800000 */
[----:B------:R-:W1:Y:S02]  /*4dc0*/  LDG.E.U8 R164, desc[UR36][R2.64+0x90] ;  /* 0x0000902402a47981 */ /* 0x000e64000c1e1100 */
[----:B-1----:R-:W-:-:S05]  /*4dd0*/  PRMT R11, R164, 0x8880, RZ ;  /* 0x00008880a40b7816 */ /* 0x002fca00000000ff */
[----:B------:R-:W-:-:S07]  /*4de0*/  IMAD R10, R11, R152, RZ ;  /* 0x000000980b0a7224 */ /* 0x000fce00078e02ff */
.L_x_184:
[----:B------:R-:W-:Y:S05]  /*4df0*/  BSYNC B1 ;  /* 0x0000000000017941 */ /* 0x000fea0003800000 */
.L_x_183:
[----:B-1----:R-:W-:Y:S01]  /*4e00*/  @!P5 IMAD R11, R96, R153, R10 ;  /* 0x00000099600bd224 */ /* 0x002fe200078e020a */
[----:B------:R-:W-:Y:S04]  /*4e10*/  BSSY B1, `(.L_x_185) ;  /* 0x0000006000017945 */ /* 0x000fe80003800000 */
[----:B------:R1:W-:Y:S01]  /*4e20*/  @!P5 STG.E.U8 desc[UR36][R4.64+0x90], R11 ;  /* 0x0000900b0400d986 */ /* 0x0003e2000c101124 */
[----:B------:R-:W-:Y:S05]  /*4e30*/  @P2 BRA `(.L_x_186) ;  /* 0x00000000000c2947 */ /* 0x000fea0003800000 */
[----:B------:R-:W1:Y:S02]  /*4e40*/  LDG.E.U8 R164, desc[UR36][R2.64+0x91] ;  /* 0x0000912402a47981 */ /* 0x000e64000c1e1100 */
[----:B-1----:R-:W-:-:S05]  /*4e50*/  PRMT R11, R164, 0x8880, RZ ;  /* 0x00008880a40b7816 */ /* 0x002fca00000000ff */
[----:B------:R-:W-:-:S07]  /*4e60*/  IMAD R10, R11, R152, RZ ;  /* 0x000000980b0a7224 */ /* 0x000fce00078e02ff */
.L_x_186:
[----:B------:R-:W-:Y:S05]  /*4e70*/  BSYNC B1 ;  /* 0x0000000000017941 */ /* 0x000fea0003800000 */
.L_x_185:
        /* <DEDUP_REMOVED lines=11> */
.L_x_188:
[----:B------:R-:W-:Y:S05]  /*4f30*/  BSYNC B1 ;  /* 0x0000000000017941 */ /* 0x000fea0003800000 */
.L_x_187:
[----:B-1----:R-:W-:Y:S01]  /*4f40*/  @!P4 IMAD R11, R98, R153, R10 ;  /* 0x00000099620bc224 */ /* 0x002fe200078e020a */
[----:B------:R-:W-:Y:S04]  /*4f50*/  BSSY B1, `(.L_x_189) ;  /* 0x0000006000017945 */ /* 0x000fe80003800000 */
[----:B------:R1:W-:Y:S01]  /*4f60*/  @!P4 STG.E.U8 desc[UR36][R6.64+0x90], R11 ;  /* 0x0000900b0600c986 */ /* 0x0003e2000c101124 */
[----:B------:R-:W-:Y:S05]  /*4f70*/  @P3 BRA `(.L_x_190) ;  /* 0x00000000000c3947 */ /* 0x000fea0003800000 */
[----:B------:R-:W1:Y:S02]  /*4f80*/  LDG.E.U8 R164, desc[UR36][R8.64+0x91] ;  /* 0x0000912408a47981 */ /* 0x000e64000c1e1100 */
[----:B-1----:R-:W-:-:S05]  /*4f90*/  PRMT R11, R164, 0x8880, RZ ;  /* 0x00008880a40b7816 */ /* 0x002fca00000000ff */
[----:B------:R-:W-:-:S07]  /*4fa0*/  IMAD R10, R11, R152, RZ ;  /* 0x000000980b0a7224 */ /* 0x000fce00078e02ff */
.L_x_190:
[----:B------:R-:W-:Y:S05]  /*4fb0*/  BSYNC B1 ;  /* 0x0000000000017941 */ /* 0x000fea0003800000 */
.L_x_189:
[----:B------:R-:W-:Y:S01]  /*4fc0*/  @!P3 IMAD R99, R99, R153, R10 ;  /* 0x000000996363b224 */ /* 0x000fe200078e020a */
[----:B------:R-:W-:Y:S04]  /*4fd0*/  BSSY B1, `(.L_x_191) ;  /* 0x0000006000017945 */ /* 0x000fe80003800000 */
[----:B------:R0:W-:Y:S01]  /*4fe0*/  @!P3 STG.E.U8 desc[UR36][R6.64+0x91], R99 ;  /* 0x000091630600b986 */ /* 0x0001e2000c101124 */
[----:B------:R-:W-:Y:S05]  /*4ff0*/  @P5 BRA `(.L_x_192) ;  /* 0x00000000000c5947 */ /* 0x000fea0003800000 */
[----:B------:R-:W1:Y:S02]  /*5000*/  LDG.E.U8 R164, desc[UR36][R2.64+0x98] ;  /* 0x0000982402a47981 */ /* 0x000e64000c1e1100 */
[----:B-1----:R-:W-:-:S05]  /*5010*/  PRMT R11, R164, 0x8880, RZ ;  /* 0x00008880a40b7816 */ /* 0x002fca00000000ff */
[----:B------:R-:W-:-:S07]  /*5020*/  IMAD R10, R11, R152, RZ ;  /* 0x000000980b0a7224 */ /* 0x000fce00078e02ff */
.L_x_192:
[----:B------:R-:W-:Y:S05]  /*5030*/  BSYNC B1 ;  /* 0x0000000000017941 */ /* 0x000fea0003800000 */
.L_x_191:
[----:B-1----:R-:W-:Y:S01]  /*5040*/  @!P5 IMAD R11, R100, R153, R10 ;  /* 0x00000099640bd224 */ /* 0x002fe200078e020a */
[----:B------:R-:W-:Y:S04]  /*5050*/  BSSY B1, `(.L_x_193) ;  /* 0x0000006000017945 */ /* 0x000fe80003800000 */
[----:B------:R1:W-:Y:S01]  /*5060*/  @!P5 STG.E.U8 desc[UR36][R4.64+0x98], R11 ;  /* 0x0000980b0400d986 */ /* 0x0003e2000c101124 */
[----:B------:R-:W-:Y:S05]  /*5070*/  @P2 BRA `(.L_x_194) ;  /* 0x00000000000c2947 */ /* 0x000fea0003800000 */
[----:B------:R-:W1:Y:S02]  /*5080*/  LDG.E.U8 R164, desc[UR36][R2.64+0x99] ;  /* 0x0000992402a47981 */ /* 0x000e64000c1e1100 */
[----:B-1----:R-:W-:-:S05]  /*5090*/  PRMT R11, R164, 0x8880, RZ ;  /* 0x00008880a40b7816 */ /* 0x002fca00000000ff */
[----:B------:R-:W-:-:S07]  /*50a0*/  IMAD R10, R11, R152, RZ ;  /* 0x000000980b0a7224 */ /* 0x000fce00078e02ff */
.L_x_194:
[----:B------:R-:W-:Y:S05]  /*50b0*/  BSYNC B1 ;  /* 0x0000000000017941 */ /* 0x000fea0003800000 */
.L_x_193:
        /* <DEDUP_REMOVED lines=11> */
.L_x_196:
[----:B------:R-:W-:Y:S05]  /*5170*/  BSYNC B1 ;  /* 0x0000000000017941 */ /* 0x000fea0003800000 */
.L_x_195:
[----:B-1----:R-:W-:Y:S01]  /*5180*/  @!P4 IMAD R11, R102, R153, R10 ;  /* 0x00000099660bc224 */ /* 0x002fe200078e020a */
[----:B------:R-:W-:Y:S04]  /*5190*/  BSSY B1, `(.L_x_197) ;  /* 0x0000006000017945 */ /* 0x000fe80003800000 */
[----:B------:R1:W-:Y:S01]  /*51a0*/  @!P4 STG.E.U8 desc[UR36][R6.64+0x98], R11 ;  /* 0x0000980b0600c986 */ /* 0x0003e2000c101124 */
[----:B------:R-:W-:Y:S05]  /*51b0*/  @P3 BRA `(.L_x_198) ;  /* 0x00000000000c3947 */ /* 0x000fea0003800000 */
[----:B------:R-:W1:Y:S02]  /*51c0*/  LDG.E.U8 R164, desc[UR36][R8.64+0x99] ;  /* 0x0000992408a47981 */ /* 0x000e64000c1e1100 */
[----:B-1----:R-:W-:-:S05]  /*51d0*/  PRMT R11, R164, 0x8880, RZ ;  /* 0x00008880a40b7816 */ /* 0x002fca00000000ff */
[----:B------:R-:W-:-:S07]  /*51e0*/  IMAD R10, R11, R152, RZ ;  /* 0x000000980b0a7224 */ /* 0x000fce00078e02ff */
.L_x_198:
[----:B------:R-:W-:Y:S05]  /*51f0*/  BSYNC B1 ;  /* 0x0000000000017941 */ /* 0x000fea0003800000 */
.L_x_197:
[----:B------:R-:W-:Y:S01]  /*5200*/  @!P3 IMAD R103, R103, R153, R10 ;  /* 0x000000996767b224 */ /* 0x000fe200078e020a */
[----:B------:R-:W-:Y:S04]  /*5210*/  BSSY B1, `(.L_x_199) ;  /* 0x0000006000017945 */ /* 0x000fe80003800000 */
[----:B------:R0:W-:Y:S01]  /*5220*/  @!P3 STG.E.U8 desc[UR36][R6.64+0x99], R103 ;  /* 0x000099670600b986 */ /* 0x0001e2000c101124 */
[----:B------:R-:W-:Y:S05]  /*5230*/  @P5 BRA `(.L_x_200) ;  /* 0x00000000000c5947 */ /* 0x000fea0003800000 */
[----:B------:R-:W1:Y:S02]  /*5240*/  LDG.E.U8 R164, desc[UR36][R2.64+0xa0] ;  /* 0x0000a02402a47981 */ /* 0x000e64000c1e1100 */
[----:B-1----:R-:W-:-:S05]  /*5250*/  PRMT R11, R164, 0x8880, RZ ;  /* 0x00008880a40b7816 */ /* 0x002fca00000000ff */
[----:B------:R-:W-:-:S07]  /*5260*/  IMAD R10, R11, R152, RZ ;  /* 0x000000980b0a7224 */ /* 0x000fce00078e02ff */
.L_x_200:
[----:B------:R-:W-:Y:S05]  /*5270*/  BSYNC B1 ;  /* 0x0000000000017941 */ /* 0x000fea0003800000 */
.L_x_199:
[----:B-1----:R-:W-:Y:S01]  /*5280*/  @!P5 IMAD R11, R104, R153, R10 ;  /* 0x00000099680bd224 */ /* 0x002fe200078e020a */
[----:B------:R-:W-:Y:S04]  /*5290*/  BSSY B1, `(.L_x_201) ;  /* 0x0000006000017945 */ /* 0x000fe80003800000 */
[----:B------:R1:W-:Y:S01]  /*52a0*/  @!P5 STG.E.U8 desc[UR36][R4.64+0xa0], R11 ;  /* 0x0000a00b0400d986 */ /* 0x0003e2000c101124 */
[----:B------:R-:W-:Y:S05]  /*52b0*/  @P2 BRA `(.L_x_202) ;  /* 0x00000000000c2947 */ /* 0x000fea0003800000 */
[----:B------:R-:W1:Y:S02]  /*52c0*/  LDG.E.U8 R164, desc[UR36][R2.64+0xa1] ;  /* 0x0000a12402a47981 */ /* 0x000e64000c1e1100 */
[----:B-1----:R-:W-:-:S05]  /*52d0*/  PRMT R11, R164, 0x8880, RZ ;  /* 0x00008880a40b7816 */ /* 0x002fca00000000ff */
[----:B------:R-:W-:-:S07]  /*52e0*/  IMAD R10, R11, R152, RZ ;  /* 0x000000980b0a7224 */ /* 0x000fce00078e02ff */
.L_x_202:
[----:B------:R-:W-:Y:S05]  /*52f0*/  BSYNC B1 ;  /* 0x0000000000017941 */ /* 0x000fea0003800000 */
.L_x_201:
        /* <DEDUP_REMOVED lines=11> */
.L_x_204:
[----:B------:R-:W-:Y:S05]  /*53b0*/  BSYNC B1 ;  /* 0x0000000000017941 */ /* 0x000fea0003800000 */
.L_x_203:
[----:B-1----:R-:W-:Y:S01]  /*53c0*/  @!P4 IMAD R11, R106, R153, R10 ;  /* 0x000000996a0bc224 */ /* 0x002fe200078e020a */
[----:B------:R-:W-:Y:S04]  /*53d0*/  BSSY B1, `(.L_x_205) ;  /* 0x0000006000017945 */ /* 0x000fe80003800000 */
[----:B------:R1:W-:Y:S01]  /*53e0*/  @!P4 STG.E.U8 desc[UR36][R6.64+0xa0], R11 ;  /* 0x0000a00b0600c986 */ /* 0x0003e2000c101124 */
[----:B------:R-:W-:Y:S05]  /*53f0*/  @P3 BRA `(.L_x_206) ;  /* 0x00000000000c3947 */ /* 0x000fea0003800000 */
[----:B------:R-:W1:Y:S02]  /*5400*/  LDG.E.U8 R164, desc[UR36][R8.64+0xa1] ;  /* 0x0000a12408a47981 */ /* 0x000e64000c1e1100 */
[----:B-1----:R-:W-:-:S05]  /*5410*/  PRMT R11, R164, 0x8880, RZ ;  /* 0x00008880a40b7816 */ /* 0x002fca00000000ff */
[----:B------:R-:W-:-:S07]  /*5420*/  IMAD R10, R11, R152, RZ ;  /* 0x000000980b0a7224 */ /* 0x000fce00078e02ff */
.L_x_206:
[----:B------:R-:W-:Y:S05]  /*5430*/  BSYNC B1 ;  /* 0x0000000000017941 */ /* 0x000fea0003800000 */
.L_x_205:
[----:B------:R-:W-:Y:S01]  /*5440*/  @!P3 IMAD R107, R107, R153, R10 ;  /* 0x000000996b6bb224 */ /* 0x000fe200078e020a */
[----:B------:R-:W-:Y:S04]  /*5450*/  BSSY B1, `(.L_x_207) ;  /* 0x0000006000017945 */ /* 0x000fe80003800000 */
[----:B------:R0:W-:Y:S01]  /*5460*/  @!P3 STG.E.U8 desc[UR36][R6.64+0xa1], R107 ;  /* 0x0000a16b0600b986 */ /* 0x0001e2000c101124 */
[----:B------:R-:W-:Y:S05]  /*5470*/  @P5 BRA `(.L_x_208) ;  /* 0x00000000000c5947 */ /* 0x000fea0003800000 */
[----:B------:R-:W1:Y:S02]  /*5480*/  LDG.E.U8 R164, desc[UR36][R2.64+0xa8] ;  /* 0x0000a82402a47981 */ /* 0x000e64000c1e1100 */
[----:B-1----:R-:W-:-:S05]  /*5490*/  PRMT R11, R164, 0x8880, RZ ;  /* 0x00008880a40b7816 */ /* 0x002fca00000000ff */
[----:B------:R-:W-:-:S07]  /*54a0*/  IMAD R10, R11, R152, RZ ;  /* 0x000000980b0a7224 */ /* 0x000fce00078e02ff */
.L_x_208:
[----:B------:R-:W-:Y:S05]  /*54b0*/  BSYNC B1 ;  /* 0x0000000000017941 */ /* 0x000fea0003800000 */
.L_x_207:
[----:B-1----:R-:W-:Y:S01]  /*54c0*/  @!P5 IMAD R11, R108, R153, R10 ;  /* 0x000000996c0bd224 */ /* 0x002fe200078e020a */
[----:B------:R-:W-:Y:S04]  /*54d0*/  BSSY B1, `(.L_x_209) ;  /* 0x0000006000017945 */ /* 0x000fe80003800000 */
[----:B------:R1:W-:Y:S01]  /*54e0*/  @!P5 STG.E.U8 desc[UR36][R4.64+0xa8], R11 ;  /* 0x0000a80b0400d986 */ /* 0x0003e2000c101124 */
[----:B------:R-:W-:Y:S05]  /*54f0*/  @P2 BRA `(.L_x_210) ;  /* 0x00000000000c2947 */ /* 0x000fea0003800000 */
[----:B------:R-:W1:Y:S02]  /*5500*/  LDG.E.U8 R164, desc[UR36][R2.64+0xa9] ;  /* 0x0000a92402a47981 */ /* 0x000e64000c1e1100 */
[----:B-1----:R-:W-:-:S05]  /*5510*/  PRMT R11, R164, 0x8880, RZ ;  /* 0x00008880a40b7816 */ /* 0x002fca00000000ff */
[----:B------:R-:W-:-:S07]  /*5520*/  IMAD R10, R11, R152, RZ ;  /* 0x000000980b0a7224 */ /* 0x000fce00078e02ff */
.L_x_210:
[----:B------:R-:W-:Y:S05]  /*5530*/  BSYNC B1 ;  /* 0x0000000000017941 */ /* 0x000fea0003800000 */
.L_x_209:
        /* <DEDUP_REMOVED lines=11> */
.L_x_212:
[----:B------:R-:W-:Y:S05]  /*55f0*/  BSYNC B1 ;  /* 0x0000000000017941 */ /* 0x000fea0003800000 */
.L_x_211:
[----:B-1----:R-:W-:Y:S01]  /*5600*/  @!P4 IMAD R11, R110, R153, R10 ;  /* 0x000000996e0bc224 */ /* 0x002fe200078e020a */
[----:B------:R-:W-:Y:S04]  /*5610*/  BSSY B1, `(.L_x_213) ;  /* 0x0000006000017945 */ /* 0x000fe80003800000 */
[----:B------:R1:W-:Y:S01]  /*5620*/  @!P4 STG.E.U8 desc[UR36][R6.64+0xa8], R11 ;  /* 0x0000a80b0600c986 */ /* 0x0003e2000c101124 */
[----:B------:R-:W-:Y:S05]  /*5630*/  @P3 BRA `(.L_x_214) ;  /* 0x00000000000c3947 */ /* 0x000fea0003800000 */
[----:B------:R-:W1:Y:S02]  /*5640*/  LDG.E.U8 R164, desc[UR36][R8.64+0xa9] ;  /* 0x0000a92408a47981 */ /* 0x000e64000c1e1100 */
[----:B-1----:R-:W-:-:S05]  /*5650*/  PRMT R11, R164, 0x8880, RZ ;  /* 0x00008880a40b7816 */ /* 0x002fca00000000ff */
[----:B------:R-:W-:-:S07]  /*5660*/  IMAD R10, R11, R152, RZ ;  /* 0x000000980b0a7224 */ /* 0x000fce00078e02ff */
.L_x_214:
[----:B------:R-:W-:Y:S05]  /*5670*/  BSYNC B1 ;  /* 0x0000000000017941 */ /* 0x000fea0003800000 */
.L_x_213:
[----:B------:R-:W-:Y:S01]  /*5680*/  @!P3 IMAD R111, R111, R153, R10 ;  /* 0x000000996f6fb224 */ /* 0x000fe200078e020a */
[----:B------:R-:W-:Y:S04]  /*5690*/  BSSY B1, `(.L_x_215) ;  /* 0x0000006000017945 */ /* 0x000fe80003800000 */
[----:B------:R0:W-:Y:S01]  /*56a0*/  @!P3 STG.E.U8 desc[UR36][R6.64+0xa9], R111 ;  /* 0x0000a96f0600b986 */ /* 0x0001e2000c101124 */
[----:B------:R-:W-:Y:S05]  /*56b0*/  @P5 BRA `(.L_x_216) ;  /* 0x00000000000c5947 */ /* 0x000fea0003800000 */
[----:B------:R-:W1:Y:S02]  /*56c0*/  LDG.E.U8 R164, desc[UR36][R2.64+0xb0] ;  /* 0x0000b02402a47981 */ /* 0x000e64000c1e1100 */
[----:B-1----:R-:W-:-:S05]  /*56d0*/  PRMT R11, R164, 0x8880, RZ ;  /* 0x00008880a40b7816 */ /* 0x002fca00000000ff */
[----:B------:R-:W-:-:S07]  /*56e0*/  IMAD R10, R11, R152, RZ ;  /* 0x000000980b0a7224 */ /* 0x000fce00078e02ff */
.L_x_216:
[----:B------:R-:W-:Y:S05]  /*56f0*/  BSYNC B1 ;  /* 0x0000000000017941 */ /* 0x000fea0003800000 */
.L_x_215:
[----:B-1----:R-:W-:Y:S01]  /*5700*/  @!P5 IMAD R11, R112, R153, R10 ;  /* 0x00000099700bd224 */ /* 0x002fe200078e020a */
[----:B------:R-:W-:Y:S04]  /*5710*/  BSSY B1, `(.L_x_217) ;  /* 0x0000006000017945 */ /* 0x000fe80003800000 */
[----:B------:R1:W-:Y:S01]  /*5720*/  @!P5 STG.E.U8 desc[UR36][R4.64+0xb0], R11 ;  /* 0x0000b00b0400d986 */ /* 0x0003e2000c101124 */
[----:B------:R-:W-:Y:S05]  /*5730*/  @P2 BRA `(.L_x_218) ;  /* 0x00000000000c2947 */ /* 0x000fea0003800000 */
[----:B------:R-:W1:Y:S02]  /*5740*/  LDG.E.U8 R164, desc[UR36][R2.64+0xb1] ;  /* 0x0000b12402a47981 */ /* 0x000e64000c1e1100 */
[----:B-1----:R-:W-:-:S05]  /*5750*/  PRMT R11, R164, 0x8880, RZ ;  /* 0x00008880a40b7816 */ /* 0x002fca00000000ff */
[----:B------:R-:W-:-:S07]  /*5760*/  IMAD R10, R11, R152, RZ ;  /* 0x000000980b0a7224 */ /* 0x000fce00078e02ff */
.L_x_218:
[----:B------:R-:W-:Y:S05]  /*5770*/  BSYNC B1 ;  /* 0x0000000000017941 */ /* 0x000fea0003800000 */
.L_x_217:
        /* <DEDUP_REMOVED lines=11> */
.L_x_220:
[----:B------:R-:W-:Y:S05]  /*5830*/  BSYNC B1 ;  /* 0x0000000000017941 */ /* 0x000fea0003800000 */
.L_x_219:
[----:B-1----:R-:W-:Y:S01]  /*5840*/  @!P4 IMAD R11, R114, R153, R10 ;  /* 0x00000099720bc224 */ /* 0x002fe200078e020a */
[----:B------:R-:W-:Y:S04]  /*5850*/  BSSY B1, `(.L_x_221) ;  /* 0x0000006000017945 */ /* 0x000fe80003800000 */
[----:B------:R1:W-:Y:S01]  /*5860*/  @!P4 STG.E.U8 desc[UR36][R6.64+0xb0], R11 ;  /* 0x0000b00b0600c986 */ /* 0x0003e2000c101124 */
[----:B------:R-:W-:Y:S05]  /*5870*/  @P3 BRA `(.L_x_222) ;  /* 0x00000000000c3947 */ /* 0x000fea0003800000 */
[----:B------:R-:W1:Y:S02]  /*5880*/  LDG.E.U8 R164, desc[UR36][R8.64+0xb1] ;  /* 0x0000b12408a47981 */ /* 0x000e64000c1e1100 */
[----:B-1----:R-:W-:-:S05]  /*5890*/  PRMT R11, R164, 0x8880, RZ ;  /* 0x00008880a40b7816 */ /* 0x002fca00000000ff */
[----:B------:R-:W-:-:S07]  /*58a0*/  IMAD R10, R11, R152, RZ ;  /* 0x000000980b0a7224 */ /* 0x000fce00078e02ff */
.L_x_222:
[----:B------:R-:W-:Y:S05]  /*58b0*/  BSYNC B1 ;  /* 0x0000000000017941 */ /* 0x000fea0003800000 */
.L_x_221:
[----:B------:R-:W-:Y:S01]  /*58c0*/  @!P3 IMAD R115, R115, R153, R10 ;  /* 0x000000997373b224 */ /* 0x000fe200078e020a */
[----:B------:R-:W-:Y:S04]  /*58d0*/  BSSY B1, `(.L_x_223) ;  /* 0x0000006000017945 */ /* 0x000fe80003800000 */
[----:B------:R0:W-:Y:S01]  /*58e0*/  @!P3 STG.E.U8 desc[UR36][R6.64+0xb1], R115 ;  /* 0x0000b1730600b986 */ /* 0x0001e2000c101124 */
[----:B------:R-:W-:Y:S05]  /*58f0*/  @P5 BRA `(.L_x_224) ;  /* 0x00000000000c5947 */ /* 0x000fea0003800000 */
[----:B------:R-:W1:Y:S02]  /*5900*/  LDG.E.U8 R164, desc[UR36][R2.64+0xb8] ;  /* 0x0000b82402a47981 */ /* 0x000e64000c1e1100 */
[----:B-1----:R-:W-:-:S05]  /*5910*/  PRMT R11, R164, 0x8880, RZ ;  /* 0x00008880a40b7816 */ /* 0x002fca00000000ff */
[----:B------:R-:W-:-:S07]  /*5920*/  IMAD R10, R11, R152, RZ ;  /* 0x000000980b0a7224 */ /* 0x000fce00078e02ff */
.L_x_224:
[----:B------:R-:W-:Y:S05]  /*5930*/  BSYNC B1 ;  /* 0x0000000000017941 */ /* 0x000fea0003800000 */
.L_x_223:
[----:B-1----:R-:W-:Y:S01]  /*5940*/  @!P5 IMAD R11, R116, R153, R10 ;  /* 0x00000099740bd224 */ /* 0x002fe200078e020a */
[----:B------:R-:W-:Y:S04]  /*5950*/  BSSY B1, `(.L_x_225) ;  /* 0x0000006000017945 */ /* 0x000fe80003800000 */
[----:B------:R1:W-:Y:S01]  /*5960*/  @!P5 STG.E.U8 desc[UR36][R4.64+0xb8], R11 ;  /* 0x0000b80b0400d986 */ /* 0x0003e2000c101124 */
[----:B------:R-:W-:Y:S05]  /*5970*/  @P2 BRA `(.L_x_226) ;  /* 0x00000000000c2947 */ /* 0x000fea0003800000 */
[----:B------:R-:W1:Y:S02]  /*5980*/  LDG.E.U8 R164, desc[UR36][R2.64+0xb9] ;  /* 0x0000b92402a47981 */ /* 0x000e64000c1e1100 */
[----:B-1----:R-:W-:-:S05]  /*5990*/  PRMT R11, R164, 0x8880, RZ ;  /* 0x00008880a40b7816 */ /* 0x002fca00000000ff */
[----:B------:R-:W-:-:S07]  /*59a0*/  IMAD R10, R11, R152, RZ ;  /* 0x000000980b0a7224 */ /* 0x000fce00078e02ff */
.L_x_226:
[----:B------:R-:W-:Y:S05]  /*59b0*/  BSYNC B1 ;  /* 0x0000000000017941 */ /* 0x000fea0003800000 */
.L_x_225:
        /* <DEDUP_REMOVED lines=11> */
.L_x_228:
[----:B------:R-:W-:Y:S05]  /*5a70*/  BSYNC B1 ;  /* 0x0000000000017941 */ /* 0x000fea0003800000 */
.L_x_227:
[----:B-1----:R-:W-:Y:S01]  /*5a80*/  @!P4 IMAD R11, R118, R153, R10 ;  /* 0x00000099760bc224 */ /* 0x002fe200078e020a */
[----:B------:R-:W-:Y:S04]  /*5a90*/  BSSY B1, `(.L_x_229) ;  /* 0x0000006000017945 */ /* 0x000fe80003800000 */
[----:B------:R1:W-:Y:S01]  /*5aa0*/  @!P4 STG.E.U8 desc[UR36][R6.64+0xb8], R11 ;  /* 0x0000b80b0600c986 */ /* 0x0003e2000c101124 */
[----:B------:R-:W-:Y:S05]  /*5ab0*/  @P3 BRA `(.L_x_230) ;  /* 0x00000000000c3947 */ /* 0x000fea0003800000 */
[----:B------:R-:W1:Y:S02]  /*5ac0*/  LDG.E.U8 R164, desc[UR36][R8.64+0xb9] ;  /* 0x0000b92408a47981 */ /* 0x000e64000c1e1100 */
[----:B-1----:R-:W-:-:S05]  /*5ad0*/  PRMT R11, R164, 0x8880, RZ ;  /* 0x00008880a40b7816 */ /* 0x002fca00000000ff */
[----:B------:R-:W-:-:S07]  /*5ae0*/  IMAD R10, R11, R152, RZ ;  /* 0x000000980b0a7224 */ /* 0x000fce00078e02ff */
.L_x_230:
[----:B------:R-:W-:Y:S05]  /*5af0*/  BSYNC B1 ;  /* 0x0000000000017941 */ /* 0x000fea0003800000 */
.L_x_229:
[----:B------:R-:W-:Y:S01]  /*5b00*/  @!P3 IMAD R119, R119, R153, R10 ;  /* 0x000000997777b224 */ /* 0x000fe200078e020a */
[----:B------:R-:W-:Y:S04]  /*5b10*/  BSSY B1, `(.L_x_231) ;  /* 0x0000006000017945 */ /* 0x000fe80003800000 */
[----:B------:R0:W-:Y:S01]  /*5b20*/  @!P3 STG.E.U8 desc[UR36][R6.64+0xb9], R119 ;  /* 0x0000b9770600b986 */ /* 0x0001e2000c101124 */
[----:B------:R-:W-:Y:S05]  /*5b30*/  @P5 BRA `(.L_x_232) ;  /* 0x00000000000c5947 */ /* 0x000fea0003800000 */
[----:B------:R-:W1:Y:S02]  /*5b40*/  LDG.E.U8 R164, desc[UR36][R2.64+0xc0] ;  /* 0x0000c02402a47981 */ /* 0x000e64000c1e1100 */
[----:B-1----:R-:W-:-:S05]  /*5b50*/  PRMT R11, R164, 0x8880, RZ ;  /* 0x00008880a40b7816 */ /* 0x002fca00000000ff */
[----:B------:R-:W-:-:S07]  /*5b60*/  IMAD R10, R11, R152, RZ ;  /* 0x000000980b0a7224 */ /* 0x000fce00078e02ff */
.L_x_232:
[----:B------:R-:W-:Y:S05]  /*5b70*/  BSYNC B1 ;  /* 0x0000000000017941 */ /* 0x000fea0003800000 */
.L_x_231:
[----:B-1----:R-:W-:Y:S01]  /*5b80*/  @!P5 IMAD R11, R120, R153, R10 ;  /* 0x00000099780bd224 */ /* 0x002fe200078e020a */
[----:B------:R-:W-:Y:S04]  /*5b90*/  BSSY B1, `(.L_x_233) ;  /* 0x0000006000017945 */ /* 0x000fe80003800000 */
[----:B------:R1:W-:Y:S01]  /*5ba0*/  @!P5 STG.E.U8 desc[UR36][R4.64+0xc0], R11 ;  /* 0x0000c00b0400d986 */ /* 0x0003e2000c101124 */
[----:B------:R-:W-:Y:S05]  /*5bb0*/  @P2 BRA `(.L_x_234) ;  /* 0x00000000000c2947 */ /* 0x000fea0003800000 */
[----:B------:R-:W1:Y:S02]  /*5bc0*/  LDG.E.U8 R164, desc[UR36][R2.64+0xc1] ;  /* 0x0000c12402a47981 */ /* 0x000e64000c1e1100 */
[----:B-1----:R-:W-:-:S05]  /*5bd0*/  PRMT R11, R164, 0x8880, RZ ;  /* 0x00008880a40b7816 */ /* 0x002fca00000000ff */
[----:B------:R-:W-:-:S07]  /*5be0*/  IMAD R10, R11, R152, RZ ;  /* 0x000000980b0a7224 */ /* 0x000fce00078e02ff */
.L_x_234:
[----:B------:R-:W-:Y:S05]  /*5bf0*/  BSYNC B1 ;  /* 0x0000000000017941 */ /* 0x000fea0003800000 */
.L_x_233:
        /* <DEDUP_REMOVED lines=11> */
.L_x_236:
[----:B------:R-:W-:Y:S05]  /*5cb0*/  BSYNC B1 ;  /* 0x0000000000017941 */ /* 0x000fea0003800000 */
.L_x_235:
[----:B-1----:R-:W-:Y:S01]  /*5cc0*/  @!P4 IMAD R11, R122, R153, R10 ;  /* 0x000000997a0bc224 */ /* 0x002fe200078e020a */
[----:B------:R-:W-:Y:S04]  /*5cd0*/  BSSY B1, `(.L_x_237) ;  /* 0x0000006000017945 */ /* 0x000fe80003800000 */
[----:B------:R1:W-:Y:S01]  /*5ce0*/  @!P4 STG.E.U8 desc[UR36][R6.64+0xc0], R11 ;  /* 0x0000c00b0600c986 */ /* 0x0003e2000c101124 */
[----:B------:R-:W-:Y:S05]  /*5cf0*/  @P3 BRA `(.L_x_238) ;  /* 0x00000000000c3947 */ /* 0x000fea0003800000 */
[----:B------:R-:W1:Y:S02]  /*5d00*/  LDG.E.U8 R164, desc[UR36][R8.64+0xc1] ;  /* 0x0000c12408a47981 */ /* 0x000e64000c1e1100 */
[----:B-1----:R-:W-:-:S05]  /*5d10*/  PRMT R11, R164, 0x8880, RZ ;  /* 0x00008880a40b7816 */ /* 0x002fca00000000ff */
[----:B------:R-:W-:-:S07]  /*5d20*/  IMAD R10, R11, R152, RZ ;  /* 0x000000980b0a7224 */ /* 0x000fce00078e02ff */
.L_x_238:
[----:B------:R-:W-:Y:S05]  /*5d30*/  BSYNC B1 ;  /* 0x0000000000017941 */ /* 0x000fea0003800000 */
.L_x_237:
[----:B------:R-:W-:Y:S01]  /*5d40*/  @!P3 IMAD R123, R123, R153, R10 ;  /* 0x000000997b7bb224 */ /* 0x000fe200078e020a */
[----:B------:R-:W-:Y:S04]  /*5d50*/  BSSY B1, `(.L_x_239) ;  /* 0x0000006000017945 */ /* 0x000fe80003800000 */
[----:B------:R0:W-:Y:S01]  /*5d60*/  @!P3 STG.E.U8 desc[UR36][R6.64+0xc1], R123 ;  /* 0x0000c17b0600b986 */ /* 0x0001e2000c101124 */
[----:B------:R-:W-:Y:S05]  /*5d70*/  @P5 BRA `(.L_x_240) ;  /* 0x00000000000c5947 */ /* 0x000fea0003800000 */
[----:B------:R-:W1:Y:S02]  /*5d80*/  LDG.E.U8 R164, desc[UR36][R2.64+0xc8] ;  /* 0x0000c82402a47981 */ /* 0x000e64000c1e1100 */
[----:B-1----:R-:W-:-:S05]  /*5d90*/  PRMT R11, R164, 0x8880, RZ ;  /* 0x00008880a40b7816 */ /* 0x002fca00000000ff */
[----:B------:R-:W-:-:S07]  /*5da0*/  IMAD R10, R11, R152, RZ ;  /* 0x000000980b0a7224 */ /* 0x000fce00078e02ff */
.L_x_240:
[----:B------:R-:W-:Y:S05]  /*5db0*/  BSYNC B1 ;  /* 0x0000000000017941 */ /* 0x000fea0003800000 */
.L_x_239:
[----:B-1----:R-:W-:Y:S01]  /*5dc0*/  @!P5 IMAD R11, R124, R153, R10 ;  /* 0x000000997c0bd224 */ /* 0x002fe200078e020a */
[----:B------:R-:W-:Y:S04]  /*5dd0*/  BSSY B1, `(.L_x_241) ;  /* 0x0000006000017945 */ /* 0x000fe80003800000 */
[----:B------:R1:W-:Y:S01]  /*5de0*/  @!P5 STG.E.U8 desc[UR36][R4.64+0xc8], R11 ;  /* 0x0000c80b0400d986 */ /* 0x0003e2000c101124 */
[----:B------:R-:W-:Y:S05]  /*5df0*/  @P2 BRA `(.L_x_242) ;  /* 0x00000000000c2947 */ /* 0x000fea0003800000 */
[----:B------:R-:W1:Y:S02]  /*5e00*/  LDG.E.U8 R164, desc[UR36][R2.64+0xc9] ;  /* 0x0000c92402a47981 */ /* 0x000e64000c1e1100 */
[----:B-1----:R-:W-:-:S05]  /*5e10*/  PRMT R11, R164, 0x8880, RZ ;  /* 0x00008880a40b7816 */ /* 0x002fca00000000ff */
[----:B------:R-:W-:-:S07]  /*5e20*/  IMAD R10, R11, R152, RZ ;  /* 0x000000980b0a7224 */ /* 0x000fce00078e02ff */
.L_x_242:
[----:B------:R-:W-:Y:S05]  /*5e30*/  BSYNC B1 ;  /* 0x0000000000017941 */ /* 0x000fea0003800000 */
.L_x_241:
        /* <DEDUP_REMOVED lines=11> */
.L_x_244:
[----:B------:R-:W-:Y:S05]  /*5ef0*/  BSYNC B1 ;  /* 0x0000000000017941 */ /* 0x000fea0003800000 */
.L_x_243:
[----:B-1----:R-:W-:Y:S01]  /*5f00*/  @!P4 IMAD R11, R126, R153, R10 ;  /* 0x000000997e0bc224 */ /* 0x002fe200078e020a */
[----:B------:R-:W-:Y:S04]  /*5f10*/  BSSY B1, `(.L_x_245) ;  /* 0x0000006000017945 */ /* 0x000fe80003800000 */
[----:B------:R1:W-:Y:S01]  /*5f20*/  @!P4 STG.E.U8 desc[UR36][R6.64+0xc8], R11 ;  /* 0x0000c80b0600c986 */ /* 0x0003e2000c101124 */
[----:B------:R-:W-:Y:S05]  /*5f30*/  @P3 BRA `(.L_x_246) ;  /* 0x00000000000c3947 */ /* 0x000fea0003800000 */
[----:B------:R-:W1:Y:S02]  /*5f40*/  LDG.E.U8 R164, desc[UR36][R8.64+0xc9] ;  /* 0x0000c92408a47981 */ /* 0x000e64000c1e1100 */
[----:B-1----:R-:W-:-:S05]  /*5f50*/  PRMT R11, R164, 0x8880, RZ ;  /* 0x00008880a40b7816 */ /* 0x002fca00000000ff */
[----:B------:R-:W-:-:S07]  /*5f60*/  IMAD R10, R11, R152, RZ ;  /* 0x000000980b0a7224 */ /* 0x000fce00078e02ff */
.L_x_246:
[----:B------:R-:W-:Y:S05]  /*5f70*/  BSYNC B1 ;  /* 0x0000000000017941 */ /* 0x000fea0003800000 */
.L_x_245:
[----:B------:R-:W-:Y:S01]  /*5f80*/  @!P3 IMAD R127, R127, R153, R10 ;  /* 0x000000997f7fb224 */ /* 0x000fe200078e020a */
[----:B------:R-:W-:Y:S04]  /*5f90*/  BSSY B1, `(.L_x_247) ;  /* 0x0000006000017945 */ /* 0x000fe80003800000 */
[----:B------:R0:W-:Y:S01]  /*5fa0*/  @!P3 STG.E.U8 desc[UR36][R6.64+0xc9], R127 ;  /* 0x0000c97f0600b986 */ /* 0x0001e2000c101124 */
[----:B------:R-:W-:Y:S05]  /*5fb0*/  @P5 BRA `(.L_x_248) ;  /* 0x00000000000c5947 */ /* 0x000fea0003800000 */
[----:B------:R-:W1:Y:S02]  /*5fc0*/  LDG.E.U8 R164, desc[UR36][R2.64+0xd0] ;  /* 0x0000d02402a47981 */ /* 0x000e64000c1e1100 */
[----:B-1----:R-:W-:-:S05]  /*5fd0*/  PRMT R11, R164, 0x8880, RZ ;  /* 0x00008880a40b7816 */ /* 0x002fca00000000ff */
[----:B------:R-:W-:-:S07]  /*5fe0*/  IMAD R10, R11, R152, RZ ;  /* 0x000000980b0a7224 */ /* 0x000fce00078e02ff */
.L_x_248:
[----:B------:R-:W-:Y:S05]  /*5ff0*/  BSYNC B1 ;  /* 0x0000000000017941 */ /* 0x000fea0003800000 */
.L_x_247:
[----:B-1----:R-:W-:Y:S01]  /*6000*/  @!P5 IMAD R11, R128, R153, R10 ;  /* 0x00000099800bd224 */ /* 0x002fe200078e020a */
[----:B------:R-:W-:Y:S04]  /*6010*/  BSSY B1, `(.L_x_249) ;  /* 0x0000006000017945 */ /* 0x000fe80003800000 */
[----:B------:R1:W-:Y:S01]  /*6020*/  @!P5 STG.E.U8 desc[UR36][R4.64+0xd0], R11 ;  /* 0x0000d00b0400d986 */ /* 0x0003e2000c101124 */
[----:B------:R-:W-:Y:S05]  /*6030*/  @P2 BRA `(.L_x_250) ;  /* 0x00000000000c2947 */ /* 0x000fea0003800000 */
[----:B------:R-:W1:Y:S02]  /*6040*/  LDG.E.U8 R164, desc[UR36][R2.64+0xd1] ;  /* 0x0000d12402a47981 */ /* 0x000e64000c1e1100 */
[----:B-1----:R-:W-:-:S05]  /*6050*/  PRMT R11, R164, 0x8880, RZ ;  /* 0x00008880a40b7816 */ /* 0x002fca00000000ff */
[----:B------:R-:W-:-:S07]  /*6060*/  IMAD R10, R11, R152, RZ ;  /* 0x000000980b0a7224 */ /* 0x000fce00078e02ff */
.L_x_250:
[----:B------:R-:W-:Y:S05]  /*6070*/  BSYNC B1 ;  /* 0x0000000000017941 */ /* 0x000fea0003800000 */
.L_x_249:
        /* <DEDUP_REMOVED lines=11> */
.L_x_252:
[----:B------:R-:W-:Y:S05]  /*6130*/  BSYNC B1 ;  /* 0x0000000000017941 */ /* 0x000fea0003800000 */
.L_x_251:
[----:B-1----:R-:W-:Y:S01]  /*6140*/  @!P4 IMAD R11, R130, R153, R10 ;  /* 0x00000099820bc224 */ /* 0x002fe200078e020a */
[----:B------:R-:W-:Y:S04]  /*6150*/  BSSY B1, `(.L_x_253) ;  /* 0x0000006000017945 */ /* 0x000fe80003800000 */
[----:B------:R1:W-:Y:S01]  /*6160*/  @!P4 STG.E.U8 desc[UR36][R6.64+0xd0], R11 ;  /* 0x0000d00b0600c986 */ /* 0x0003e2000c101124 */
[----:B------:R-:W-:Y:S05]  /*6170*/  @P3 BRA `(.L_x_254) ;  /* 0x00000000000c3947 */ /* 0x000fea0003800000 */
[----:B------:R-:W1:Y:S02]  /*6180*/  LDG.E.U8 R164, desc[UR36][R8.64+0xd1] ;  /* 0x0000d12408a47981 */ /* 0x000e64000c1e1100 */
[----:B-1----:R-:W-:-:S05]  /*6190*/  PRMT R11, R164, 0x8880, RZ ;  /* 0x00008880a40b7816 */ /* 0x002fca00000000ff */
[----:B------:R-:W-:-:S07]  /*61a0*/  IMAD R10, R11, R152, RZ ;  /* 0x000000980b0a7224 */ /* 0x000fce00078e02ff */
.L_x_254:
[----:B------:R-:W-:Y:S05]  /*61b0*/  BSYNC B1 ;  /* 0x0000000000017941 */ /* 0x000fea0003800000 */
.L_x_253:
[----:B------:R-:W-:Y:S01]  /*61c0*/  @!P3 IMAD R131, R131, R153, R10 ;  /* 0x000000998383b224 */ /* 0x000fe200078e020a */
[----:B------:R-:W-:Y:S04]  /*61d0*/  BSSY B1, `(.L_x_255) ;  /* 0x0000006000017945 */ /* 0x000fe80003800000 */
[----:B------:R0:W-:Y:S01]  /*61e0*/  @!P3 STG.E.U8 desc[UR36][R6.64+0xd1], R131 ;  /* 0x0000d1830600b986 */ /* 0x0001e2000c101124 */
[----:B------:R-:W-:Y:S05]  /*61f0*/  @P5 BRA `(.L_x_256) ;  /* 0x00000000000c5947 */ /* 0x000fea0003800000 */
[----:B------:R-:W1:Y:S02]  /*6200*/  LDG.E.U8 R164, desc[UR36][R2.64+0xd8] ;  /* 0x0000d82402a47981 */ /* 0x000e64000c1e1100 */
[----:B-1----:R-:W-:-:S05]  /*6210*/  PRMT R11, R164, 0x8880, RZ ;  /* 0x00008880a40b7816 */ /* 0x002fca00000000ff */
[----:B------:R-:W-:-:S07]  /*6220*/  IMAD R10, R11, R152, RZ ;  /* 0x000000980b0a7224 */ /* 0x000fce00078e02ff */
.L_x_256:
[----:B------:R-:W-:Y:S05]  /*6230*/  BSYNC B1 ;  /* 0x0000000000017941 */ /* 0x000fea0003800000 */
.L_x_255:
[----:B-1----:R-:W-:Y:S01]  /*6240*/  @!P5 IMAD R11, R132, R153, R10 ;  /* 0x00000099840bd224 */ /* 0x002fe200078e020a */
[----:B------:R-:W-:Y:S04]  /*6250*/  BSSY B1, `(.L_x_257) ;  /* 0x0000006000017945 */ /* 0x000fe80003800000 */
[----:B------:R1:W-:Y:S01]  /*6260*/  @!P5 STG.E.U8 desc[UR36][R4.64+0xd8], R11 ;  /* 0x0000d80b0400d986 */ /* 0x0003e2000c101124 */
[----:B------:R-:W-:Y:S05]  /*6270*/  @P2 BRA `(.L_x_258) ;  /* 0x00000000000c2947 */ /* 0x000fea0003800000 */
[----:B------:R-:W1:Y:S02]  /*6280*/  LDG.E.U8 R164, desc[UR36][R2.64+0xd9] ;  /* 0x0000d92402a47981 */ /* 0x000e64000c1e1100 */
[----:B-1----:R-:W-:-:S05]  /*6290*/  PRMT R11, R164, 0x8880, RZ ;  /* 0x00008880a40b7816 */ /* 0x002fca00000000ff */
[----:B------:R-:W-:-:S07]  /*62a0*/  IMAD R10, R11, R152, RZ ;  /* 0x000000980b0a7224 */ /* 0x000fce00078e02ff */
.L_x_258:
[----:B------:R-:W-:Y:S05]  /*62b0*/  BSYNC B1 ;  /* 0x0000000000017941 */ /* 0x000fea0003800000 */
.L_x_257:
        /* <DEDUP_REMOVED lines=11> */
.L_x_260:
[----:B------:R-:W-:Y:S05]  /*6370*/  BSYNC B1 ;  /* 0x0000000000017941 */ /* 0x000fea0003800000 */
.L_x_259:
[----:B-1----:R-:W-:Y:S01]  /*6380*/  @!P4 IMAD R11, R134, R153, R10 ;  /* 0x00000099860bc224 */ /* 0x002fe200078e020a */
[----:B------:R-:W-:Y:S04]  /*6390*/  BSSY B1, `(.L_x_261) ;  /* 0x0000006000017945 */ /* 0x000fe80003800000 */
[----:B------:R1:W-:Y:S01]  /*63a0*/  @!P4 STG.E.U8 desc[UR36][R6.64+0xd8], R11 ;  /* 0x0000d80b0600c986 */ /* 0x0003e2000c101124 */
[----:B------:R-:W-:Y:S05]  /*63b0*/  @P3 BRA `(.L_x_262) ;  /* 0x00000000000c3947 */ /* 0x000fea0003800000 */
[----:B------:R-:W1:Y:S02]  /*63c0*/  LDG.E.U8 R164, desc[UR36][R8.64+0xd9] ;  /* 0x0000d92408a47981 */ /* 0x000e64000c1e1100 */
[----:B-1----:R-:W-:-:S05]  /*63d0*/  PRMT R11, R164, 0x8880, RZ ;  /* 0x00008880a40b7816 */ /* 0x002fca00000000ff */
[----:B------:R-:W-:-:S07]  /*63e0*/  IMAD R10, R11, R152, RZ ;  /* 0x000000980b0a7224 */ /* 0x000fce00078e02ff */
.L_x_262:
[----:B------:R-:W-:Y:S05]  /*63f0*/  BSYNC B1 ;  /* 0x0000000000017941 */ /* 0x000fea0003800000 */
.L_x_261:
[----:B------:R-:W-:Y:S01]  /*6400*/  @!P3 IMAD R135, R135, R153, R10 ;  /* 0x000000998787b224 */ /* 0x000fe200078e020a */
[----:B------:R-:W-:Y:S04]  /*6410*/  BSSY B1, `(.L_x_263) ;  /* 0x0000006000017945 */ /* 0x000fe80003800000 */
[----:B------:R0:W-:Y:S01]  /*6420*/  @!P3 STG.E.U8 desc[UR36][R6.64+0xd9], R135 ;  /* 0x0000d9870600b986 */ /* 0x0001e2000c101124 */
[----:B------:R-:W-:Y:S05]  /*6430*/  @P5 BRA `(.L_x_264) ;  /* 0x00000000000c5947 */ /* 0x000fea0003800000 */
[----:B------:R-:W1:Y:S02]  /*6440*/  LDG.E.U8 R164, desc[UR36][R2.64+0xe0] ;  /* 0x0000e02402a47981 */ /* 0x000e64000c1e1100 */
[----:B-1----:R-:W-:-:S05]  /*6450*/  PRMT R11, R164, 0x8880, RZ ;  /* 0x00008880a40b7816 */ /* 0x002fca00000000ff */
[----:B------:R-:W-:-:S07]  /*6460*/  IMAD R10, R11, R152, RZ ;  /* 0x000000980b0a7224 */ /* 0x000fce00078e02ff */
.L_x_264:
[----:B------:R-:W-:Y:S05]  /*6470*/  BSYNC B1 ;  /* 0x0000000000017941 */ /* 0x000fea0003800000 */
.L_x_263:
[----:B-1----:R-:W-:Y:S01]  /*6480*/  @!P5 IMAD R11, R136, R153, R10 ;  /* 0x00000099880bd224 */ /* 0x002fe200078e020a */
[----:B------:R-:W-:Y:S04]  /*6490*/  BSSY B1, `(.L_x_265) ;  /* 0x0000006000017945 */ /* 0x000fe80003800000 */
[----:B------:R1:W-:Y:S01]  /*64a0*/  @!P5 STG.E.U8 desc[UR36][R4.64+0xe0], R11 ;  /* 0x0000e00b0400d986 */ /* 0x0003e2000c101124 */
[----:B------:R-:W-:Y:S05]  /*64b0*/  @P2 BRA `(.L_x_266) ;  /* 0x00000000000c2947 */ /* 0x000fea0003800000 */
[----:B------:R-:W1:Y:S02]  /*64c0*/  LDG.E.U8 R164, desc[UR36][R2.64+0xe1] ;  /* 0x0000e12402a47981 */ /* 0x000e64000c1e1100 */
[----:B-1----:R-:W-:-:S05]  /*64d0*/  PRMT R11, R164, 0x8880, RZ ;  /* 0x00008880a40b7816 */ /* 0x002fca00000000ff */
[----:B------:R-:W-:-:S07]  /*64e0*/  IMAD R10, R11, R152, RZ ;  /* 0x000000980b0a7224 */ /* 0x000fce00078e02ff */
.L_x_266:
[----:B------:R-:W-:Y:S05]  /*64f0*/  BSYNC B1 ;  /* 0x0000000000017941 */ /* 0x000fea0003800000 */
.L_x_265:
        /* <DEDUP_REMOVED lines=11> */
.L_x_268:
[----:B------:R-:W-:Y:S05]  /*65b0*/  BSYNC B1 ;  /* 0x0000000000017941 */ /* 0x000fea0003800000 */
.L_x_267:
[----:B-1----:R-:W-:Y:S01]  /*65c0*/  @!P4 IMAD R11, R138, R153, R10 ;  /* 0x000000998a0bc224 */ /* 0x002fe200078e020a */
[----:B------:R-:W-:Y:S04]  /*65d0*/  BSSY B1, `(.L_x_269) ;  /* 0x0000006000017945 */ /* 0x000fe80003800000 */
[----:B------:R1:W-:Y:S01]  /*65e0*/  @!P4 STG.E.U8 desc[UR36][R6.64+0xe0], R11 ;  /* 0x0000e00b0600c986 */ /* 0x0003e2000c101124 */
[----:B------:R-:W-:Y:S05]  /*65f0*/  @P3 BRA `(.L_x_270) ;  /* 0x00000000000c3947 */ /* 0x000fea0003800000 */
[----:B------:R-:W1:Y:S02]  /*6600*/  LDG.E.U8 R164, desc[UR36][R8.64+0xe1] ;  /* 0x0000e12408a47981 */ /* 0x000e64000c1e1100 */
[----:B-1----:R-:W-:-:S05]  /*6610*/  PRMT R11, R164, 0x8880, RZ ;  /* 0x00008880a40b7816 */ /* 0x002fca00000000ff */
[----:B------:R-:W-:-:S07]  /*6620*/  IMAD R10, R11, R152, RZ ;  /* 0x000000980b0a7224 */ /* 0x000fce00078e02ff */
.L_x_270:
[----:B------:R-:W-:Y:S05]  /*6630*/  BSYNC B1 ;  /* 0x0000000000017941 */ /* 0x000fea0003800000 */
.L_x_269:
[----:B------:R-:W-:Y:S01]  /*6640*/  @!P3 IMAD R139, R139, R153, R10 ;  /* 0x000000998b8bb224 */ /* 0x000fe200078e020a */
[----:B------:R-:W-:Y:S04]  /*6650*/  BSSY B1, `(.L_x_271) ;  /* 0x0000006000017945 */ /* 0x000fe80003800000 */
[----:B------:R0:W-:Y:S01]  /*6660*/  @!P3 STG.E.U8 desc[UR36][R6.64+0xe1], R139 ;  /* 0x0000e18b0600b986 */ /* 0x0001e2000c101124 */
[----:B------:R-:W-:Y:S05]  /*6670*/  @P5 BRA `(.L_x_272) ;  /* 0x00000000000c5947 */ /* 0x000fea0003800000 */
[----:B------:R-:W1:Y:S02]  /*6680*/  LDG.E.U8 R164, desc[UR36][R2.64+0xe8] ;  /* 0x0000e82402a47981 */ /* 0x000e64000c1e1100 */
[----:B-1----:R-:W-:-:S05]  /*6690*/  PRMT R11, R164, 0x8880, RZ ;  /* 0x00008880a40b7816 */ /* 0x002fca00000000ff */
[----:B------:R-:W-:-:S07]  /*66a0*/  IMAD R10, R11, R152, RZ ;  /* 0x000000980b0a7224 */ /* 0x000fce00078e02ff */
.L_x_272:
[----:B------:R-:W-:Y:S05]  /*66b0*/  BSYNC B1 ;  /* 0x0000000000017941 */ /* 0x000fea0003800000 */
.L_x_271:
[----:B-1----:R-:W-:Y:S01]  /*66c0*/  @!P5 IMAD R11, R140, R153, R10 ;  /* 0x000000998c0bd224 */ /* 0x002fe200078e020a */
[----:B------:R-:W-:Y:S04]  /*66d0*/  BSSY B1, `(.L_x_273) ;  /* 0x0000006000017945 */ /* 0x000fe80003800000 */
[----:B------:R1:W-:Y:S01]  /*66e0*/  @!P5 STG.E.U8 desc[UR36][R4.64+0xe8], R11 ;  /* 0x0000e80b0400d986 */ /* 0x0003e2000c101124 */
[----:B------:R-:W-:Y:S05]  /*66f0*/  @P2 BRA `(.L_x_274) ;  /* 0x00000000000c2947 */ /* 0x000fea0003800000 */
[----:B------:R-:W1:Y:S02]  /*6700*/  LDG.E.U8 R164, desc[UR36][R2.64+0xe9] ;  /* 0x0000e92402a47981 */ /* 0x000e64000c1e1100 */
[----:B-1----:R-:W-:-:S05]  /*6710*/  PRMT R11, R164, 0x8880, RZ ;  /* 0x00008880a40b7816 */ /* 0x002fca00000000ff */
[----:B------:R-:W-:-:S07]  /*6720*/  IMAD R10, R11, R152, RZ ;  /* 0x000000980b0a7224 */ /* 0x000fce00078e02ff */
.L_x_274:
[----:B------:R-:W-:Y:S05]  /*6730*/  BSYNC B1 ;  /* 0x0000000000017941 */ /* 0x000fea0003800000 */
.L_x_273:
        /* <DEDUP_REMOVED lines=11> */
.L_x_276:
[----:B------:R-:W-:Y:S05]  /*67f0*/  BSYNC B1 ;  /* 0x0000000000017941 */ /* 0x000fea0003800000 */
.L_x_275:
[----:B-1----:R-:W-:Y:S01]  /*6800*/  @!P4 IMAD R11, R142, R153, R10 ;  /* 0x000000998e0bc224 */ /* 0x002fe200078e020a */
[----:B------:R-:W-:Y:S04]  /*6810*/  BSSY B1, `(.L_x_277) ;  /* 0x0000006000017945 */ /* 0x000fe80003800000 */
[----:B------:R1:W-:Y:S01]  /*6820*/  @!P4 STG.E.U8 desc[UR36][R6.64+0xe8], R11 ;  /* 0x0000e80b0600c986 */ /* 0x0003e2000c101124 */
[----:B------:R-:W-:Y:S05]  /*6830*/  @P3 BRA `(.L_x_278) ;  /* 0x00000000000c3947 */ /* 0x000fea0003800000 */
[----:B------:R-:W1:Y:S02]  /*6840*/  LDG.E.U8 R164, desc[UR36][R8.64+0xe9] ;  /* 0x0000e92408a47981 */ /* 0x000e64000c1e1100 */
[----:B-1----:R-:W-:-:S05]  /*6850*/  PRMT R11, R164, 0x8880, RZ ;  /* 0x00008880a40b7816 */ /* 0x002fca00000000ff */
[----:B------:R-:W-:-:S07]  /*6860*/  IMAD R10, R11, R152, RZ ;  /* 0x000000980b0a7224 */ /* 0x000fce00078e02ff */
.L_x_278:
[----:B------:R-:W-:Y:S05]  /*6870*/  BSYNC B1 ;  /* 0x0000000000017941 */ /* 0x000fea0003800000 */
.L_x_277:
[----:B------:R-:W-:Y:S01]  /*6880*/  @!P3 IMAD R143, R143, R153, R10 ;  /* 0x000000998f8fb224 */ /* 0x000fe200078e020a */
[----:B------:R-:W-:Y:S04]  /*6890*/  BSSY B1, `(.L_x_279) ;  /* 0x0000006000017945 */ /* 0x000fe80003800000 */
[----:B------:R0:W-:Y:S01]  /*68a0*/  @!P3 STG.E.U8 desc[UR36][R6.64+0xe9], R143 ;  /* 0x0000e98f0600b986 */ /* 0x0001e2000c101124 */
[----:B------:R-:W-:Y:S05]  /*68b0*/  @P5 BRA `(.L_x_280) ;  /* 0x00000000000c5947 */ /* 0x000fea0003800000 */
[----:B------:R-:W1:Y:S02]  /*68c0*/  LDG.E.U8 R164, desc[UR36][R2.64+0xf0] ;  /* 0x0000f02402a47981 */ /* 0x000e64000c1e1100 */
[----:B-1----:R-:W-:-:S05]  /*68d0*/  PRMT R11, R164, 0x8880, RZ ;  /* 0x00008880a40b7816 */ /* 0x002fca00000000ff */
[----:B------:R-:W-:-:S07]  /*68e0*/  IMAD R10, R11, R152, RZ ;  /* 0x000000980b0a7224 */ /* 0x000fce00078e02ff */
.L_x_280:
[----:B------:R-:W-:Y:S05]  /*68f0*/  BSYNC B1 ;  /* 0x0000000000017941 */ /* 0x000fea0003800000 */
.L_x_279:
[----:B-1----:R-:W-:Y:S01]  /*6900*/  @!P5 IMAD R11, R144, R153, R10 ;  /* 0x00000099900bd224 */ /* 0x002fe200078e020a */
[----:B------:R-:W-:Y:S04]  /*6910*/  BSSY B1, `(.L_x_281) ;  /* 0x0000006000017945 */ /* 0x000fe80003800000 */
[----:B------:R1:W-:Y:S01]  /*6920*/  @!P5 STG.E.U8 desc[UR36][R4.64+0xf0], R11 ;  /* 0x0000f00b0400d986 */ /* 0x0003e2000c101124 */
[----:B------:R-:W-:Y:S05]  /*6930*/  @P2 BRA `(.L_x_282) ;  /* 0x00000000000c2947 */ /* 0x000fea0003800000 */
[----:B------:R-:W1:Y:S02]  /*6940*/  LDG.E.U8 R164, desc[UR36][R2.64+0xf1] ;  /* 0x0000f12402a47981 */ /* 0x000e64000c1e1100 */
[----:B-1----:R-:W-:-:S05]  /*6950*/  PRMT R11, R164, 0x8880, RZ ;  /* 0x00008880a40b7816 */ /* 0x002fca00000000ff */
[----:B------:R-:W-:-:S07]  /*6960*/  IMAD R10, R11, R152, RZ ;  /* 0x000000980b0a7224 */ /* 0x000fce00078e02ff */
.L_x_282:
[----:B------:R-:W-:Y:S05]  /*6970*/  BSYNC B1 ;  /* 0x0000000000017941 */ /* 0x000fea0003800000 */
.L_x_281:
[C---:B------:R-:W-:Y:S01]  /*6980*/  ISETP.LT.OR P4, PT, R0.reuse, 0xf1, !P0 ;  /* 0x000000f10000780c */ /* 0x040fe20004781670 */
[----:B------:R-:W-:Y:S01]  /*6990*/  @!P2 IMAD R145, R145, R153, R10 ;  /* 0x000000999191a224 */ /* 0x000fe200078e020a */
[----:B------:R-:W-:Y:S01]  /*69a0*/  BSSY B1, `(.L_x_283) ;  /* 0x000000a000017945 */ /* 0x000fe20003800000 */
[C---:B------:R-:W-:Y:S02]  /*69b0*/  ISETP.LT.OR P3, PT, R0.reuse, 0xf2, !P0 ;  /* 0x000000f20000780c */ /* 0x040fe40004761670 */
        /* <DEDUP_REMOVED lines=8> */
.L_x_284:
[----:B------:R-:W-:Y:S05]  /*6a40*/  BSYNC B1 ;  /* 0x0000000000017941 */ /* 0x000fea0003800000 */
.L_x_283:
[----:B-1----:R-:W-:Y:S01]  /*6a50*/  @!P4 IMAD R11, R146, R153, R10 ;  /* 0x00000099920bc224 */ /* 0x002fe200078e020a */
[----:B------:R-:W-:Y:S04]  /*6a60*/  BSSY B1, `(.L_x_285) ;  /* 0x0000006000017945 */ /* 0x000fe80003800000 */
[----:B------:R1:W-:Y:S01]  /*6a70*/  @!P4 STG.E.U8 desc[UR36][R6.64+0xf0], R11 ;  /* 0x0000f00b0600c986 */ /* 0x0003e2000c101124 */
[----:B------:R-:W-:Y:S05]  /*6a80*/  @P3 BRA `(.L_x_286) ;  /* 0x00000000000c3947 */ /* 0x000fea0003800000 */
[----:B------:R-:W1:Y:S02]  /*6a90*/  LDG.E.U8 R164, desc[UR36][R8.64+0xf1] ;  /* 0x0000f12408a47981 */ /* 0x000e64000c1e1100 */
[----:B-1----:R-:W-:-:S05]  /*6aa0*/  PRMT R11, R164, 0x8880, RZ ;  /* 0x00008880a40b7816 */ /* 0x002fca00000000ff */
[----:B------:R-:W-:-:S07]  /*6ab0*/  IMAD R10, R11, R152, RZ ;  /* 0x000000980b0a7224 */ /* 0x000fce00078e02ff */
.L_x_286:
[----:B------:R-:W-:Y:S05]  /*6ac0*/  BSYNC B1 ;  /* 0x0000000000017941 */ /* 0x000fea0003800000 */
.L_x_285:
[----:B------:R-:W-:Y:S01]  /*6ad0*/  @!P3 IMAD R147, R147, R153, R10 ;  /* 0x000000999393b224 */ /* 0x000fe200078e020a */
[----:B------:R-:W-:Y:S04]  /*6ae0*/  BSSY B1, `(.L_x_287) ;  /* 0x0000006000017945 */ /* 0x000fe80003800000 */
[----:B------:R0:W-:Y:S01]  /*6af0*/  @!P3 STG.E.U8 desc[UR36][R6.64+0xf1], R147 ;  /* 0x0000f1930600b986 */ /* 0x0001e2000c101124 */
[----:B------:R-:W-:Y:S05]  /*6b00*/  @P2 BRA `(.L_x_288) ;  /* 0x00000000000c2947 */ /* 0x000fea0003800000 */
[----:B------:R-:W1:Y:S02]  /*6b10*/  LDG.E.U8 R164, desc[UR36][R2.64+0xf8] ;  /* 0x0000f82402a47981 */ /* 0x000e64000c1e1100 */
[----:B-1----:R-:W-:-:S05]  /*6b20*/  PRMT R11, R164, 0x8880, RZ ;  /* 0x00008880a40b7816 */ /* 0x002fca00000000ff */
[----:B------:R-:W-:-:S07]  /*6b30*/  IMAD R10, R11, R152, RZ ;  /* 0x000000980b0a7224 */ /* 0x000fce00078e02ff */
.L_x_288:
[----:B------:R-:W-:Y:S05]  /*6b40*/  BSYNC B1 ;  /* 0x0000000000017941 */ /* 0x000fea0003800000 */
.L_x_287:
[----:B-1----:R-:W-:Y:S01]  /*6b50*/  @!P2 IMAD R11, R148, R153, R10 ;  /* 0x00000099940ba224 */ /* 0x002fe200078e020a */
[----:B------:R-:W-:Y:S04]  /*6b60*/  BSSY B1, `(.L_x_289) ;  /* 0x0000006000017945 */ /* 0x000fe80003800000 */
[----:B------:R1:W-:Y:S01]  /*6b70*/  @!P2 STG.E.U8 desc[UR36][R4.64+0xf8], R11 ;  /* 0x0000f80b0400a986 */ /* 0x0003e2000c101124 */
[----:B------:R-:W-:Y:S05]  /*6b80*/  @P1 BRA `(.L_x_290) ;  /* 0x00000000000c1947 */ /* 0x000fea0003800000 */
[----:B------:R-:W1:Y:S02]  /*6b90*/  LDG.E.U8 R164, desc[UR36][R2.64+0xf9] ;  /* 0x0000f92402a47981 */ /* 0x000e64000c1e1100 */
[----:B-1----:R-:W-:-:S05]  /*6ba0*/  PRMT R11, R164, 0x8880, RZ ;  /* 0x00008880a40b7816 */ /* 0x002fca00000000ff */
[----:B------:R-:W-:-:S07]  /*6bb0*/  IMAD R10, R11, R152, RZ ;  /* 0x000000980b0a7224 */ /* 0x000fce00078e02ff */
.L_x_290:
[----:B------:R-:W-:Y:S05]  /*6bc0*/  BSYNC B1 ;  /* 0x0000000000017941 */ /* 0x000fea0003800000 */
.L_x_289:
[----:B------:R-:W-:Y:S01]  /*6bd0*/  @!P1 IMAD R149, R149, R153, R10 ;  /* 0x0000009995959224 */ /* 0x000fe200078e020a */
[----:B------:R-:W-:Y:S04]  /*6be0*/  BSSY B1, `(.L_x_291) ;  /* 0x0000006000017945 */ /* 0x000fe80003800000 */
[----:B------:R0:W-:Y:S01]  /*6bf0*/  @!P1 STG.E.U8 desc[UR36][R4.64+0xf9], R149 ;  /* 0x0000f99504009986 */ /* 0x0001e2000c101124 */
[----:B------:R-:W-:Y:S05]  /*6c00*/  @P5 BRA `(.L_x_292) ;  /* 0x00000000000c5947 */ /* 0x000fea0003800000 */
[----:B------:R-:W0:Y:S02]  /*6c10*/  LDG.E.U8 R164, desc[UR36][R8.64+0xf8] ;  /* 0x0000f82408a47981 */ /* 0x000e24000c1e1100 */
[----:B0-----:R-:W-:-:S05]  /*6c20*/  PRMT R3, R164, 0x8880, RZ ;  /* 0x00008880a4037816 */ /* 0x001fca00000000ff */
[----:B------:R-:W-:-:S07]  /*6c30*/  IMAD R10, R3, R152, RZ ;  /* 0x00000098030a7224 */ /* 0x000fce00078e02ff */
.L_x_292:
[----:B------:R-:W-:Y:S05]  /*6c40*/  BSYNC B1 ;  /* 0x0000000000017941 */ /* 0x000fea0003800000 */
.L_x_291:
[----:B0-----:R-:W-:Y:S01]  /*6c50*/  @!P5 IMAD R3, R150, R153, R10 ;  /* 0x000000999603d224 */ /* 0x001fe200078e020a */
[----:B------:R-:W-:Y:S01]  /*6c60*/  ISETP.LT.OR P0, PT, R0, 0xfa, !P0 ;  /* 0x000000fa0000780c */ /* 0x000fe20004701670 */
[----:B------:R-:W-:Y:S03]  /*6c70*/  BSSY B1, `(.L_x_293) ;  /* 0x0000006000017945 */ /* 0x000fe60003800000 */
[----:B------:R0:W-:Y:S09]  /*6c80*/  @!P5 STG.E.U8 desc[UR36][R6.64+0xf8], R3 ;  /* 0x0000f8030600d986 */ /* 0x0001f2000c101124 */
[----:B------:R-:W-:Y:S05]  /*6c90*/  @P0 BRA `(.L_x_294) ;  /* 0x00000000000c0947 */ /* 0x000fea0003800000 */
[----:B------:R-:W0:Y:S02]  /*6ca0*/  LDG.E.U8 R164, desc[UR36][R8.64+0xf9] ;  /* 0x0000f92408a47981 */ /* 0x000e24000c1e1100 */
[----:B0-----:R-:W-:-:S05]  /*6cb0*/  PRMT R3, R164, 0x8880, RZ ;  /* 0x00008880a4037816 */ /* 0x001fca00000000ff */
[----:B------:R-:W-:-:S07]  /*6cc0*/  IMAD R10, R3, R152, RZ ;  /* 0x00000098030a7224 */ /* 0x000fce00078e02ff */
.L_x_294:
[----:B------:R-:W-:Y:S05]  /*6cd0*/  BSYNC B1 ;  /* 0x0000000000017941 */ /* 0x000fea0003800000 */
.L_x_293:
[----:B------:R-:W-:Y:S01]  /*6ce0*/  IMAD R151, R151, R153, R10 ;  /* 0x0000009997977224 */ /* 0x000fe200078e020a */
[----:B------:R-:W-:Y:S06]  /*6cf0*/  @P0 BRA `(.L_x_295) ;  /* 0x0000001800100947 */ /* 0x000fec0003800000 */
[----:B------:R0:W-:Y:S01]  /*6d00*/  STG.E.U8 desc[UR36][R6.64+0xf9], R151 ;  /* 0x0000f99706007986 */ /* 0x0001e2000c101124 */
[----:B------:R-:W-:Y:S05]  /*6d10*/  BRA `(.L_x_295) ;  /* 0x0000001800087947 */ /* 0x000fea0003800000 */
.L_x_38:
[C---:B------:R-:W-:Y:S02]  /*6d20*/  ISETP.GE.AND P1, PT, R22.reuse, 0x1, PT ;  /* 0x000000011600780c */ /* 0x040fe40003f26270 */
[----:B------:R-:W-:Y:S02]  /*6d30*/  ISETP.GE.AND P0, PT, R22, 0x9, PT ;  /* 0x000000091600780c */ /* 0x000fe40003f06270 */
[C---:B------:R-:W-:Y:S02]  /*6d40*/  ISETP.LT.OR P4, PT, R0.reuse, 0x1, !P1 ;  /* 0x000000010000780c */ /* 0x040fe40004f81670 */
[C---:B------:R-:W-:Y:S02]  /*6d50*/  ISETP.LT.OR P3, PT, R0.reuse, 0x2, !P1 ;  /* 0x000000020000780c */ /* 0x040fe40004f61670 */
[C---:B------:R-:W-:Y:S02]  /*6d60*/  ISETP.LT.OR P2, PT, R0.reuse, 0x1, !P0 ;  /* 0x000000010000780c */ /* 0x040fe40004741670 */
[----:B------:R-:W-:-:S07]  /*6d70*/  ISETP.LT.OR P5, PT, R0, 0x2, !P0 ;  /* 0x000000020000780c */ /* 0x000fce00047a1670 */
[-C--:B------:R-:W-:Y:S02]  /*6d80*/  @!P4 IMAD R3, R24, R153.reuse, RZ ;  /* 0x000000991803c224 */ /* 0x080fe400078e02ff */
[-C--:B------:R-:W-:Y:S02]  /*6d90*/  @!P3 IMAD R25, R25, R153.reuse, RZ ;  /* 0x000000991919b224 */ /* 0x080fe400078e02ff */
[-C--:B------:R-:W-:Y:S01]  /*6da0*/  @!P2 IMAD R9, R26, R153.reuse, RZ ;  /* 0x000000991a09a224 */ /* 0x080fe200078e02ff */
[----:B------:R0:W-:Y:S01]  /*6db0*/  @!P4 STG.E.U8 desc[UR36][R4.64], R3 ;  /* 0x000000030400c986 */ /* 0x0001e2000c101124 */
[C---:B------:R-:W-:Y:S01]  /*6dc0*/  ISETP.LT.OR P4, PT, R0.reuse, 0x9, !P1 ;  /* 0x000000090000780c */ /* 0x040fe20004f81670 */
[----:B------:R-:W-:Y:S02]  /*6dd0*/  @!P5 IMAD R27, R27, R153, RZ ;  /* 0x000000991b1bd224 */ /* 0x000fe400078e02ff */
[----:B------:R-:W-:Y:S01]  /*6de0*/  @!P3 STG.E.U8 desc[UR36][R4.64+0x1], R25 ;  /* 0x000001190400b986 */ /* 0x000fe2000c101124 */
[----:B------:R-:W-:-:S03]  /*6df0*/  ISETP.LT.OR P3, PT, R0, 0xa, !P1 ;  /* 0x0000000a0000780c */ /* 0x000fc60004f61670 */
[----:B------:R1:W-:Y:S01]  /*6e00*/  @!P2 STG.E.U8 desc[UR36][R6.64], R9 ;  /* 0x000000090600a986 */ /* 0x0003e2000c101124 */
[----:B------:R-:W-:-:S03]  /*6e10*/  ISETP.LT.OR P2, PT, R0, 0x9, !P0 ;  /* 0x000000090000780c */ /* 0x000fc60004741670 */
[----:B------:R-:W-:Y:S01]  /*6e20*/  @!P5 STG.E.U8 desc[UR36][R6.64+0x1], R27 ;  /* 0x0000011b0600d986 */ /* 0x000fe2000c101124 */
[----:B------:R-:W-:Y:S01]  /*6e30*/  ISETP.LT.OR P5, PT, R0, 0xa, !P0 ;  /* 0x0000000a0000780c */ /* 0x000fe200047a1670 */
[----:B------:R-:W-:-:S04]  /*6e40*/  @!P4 IMAD R11, R28, R153, RZ ;  /* 0x000000991c0bc224 */ /* 0x000fc800078e02ff */
[-C--:B------:R-:W-:Y:S01]  /*6e50*/  @!P3 IMAD R29, R29, R153.reuse, RZ ;  /* 0x000000991d1db224 */ /* 0x080fe200078e02ff */
[----:B------:R-:W-:Y:S01]  /*6e60*/  @!P4 STG.E.U8 desc[UR36][R4.64+0x8], R11 ;  /* 0x0000080b0400c986 */ /* 0x000fe2000c101124 */
[----:B------:R-:W-:Y:S02]  /*6e70*/  ISETP.LT.OR P4, PT, R0, 0x11, !P1 ;  /* 0x000000110000780c */ /* 0x000fe40004f81670 */
[-C--:B0-----:R-:W-:Y:S01]  /*6e80*/  @!P2 IMAD R3, R30, R153.reuse, RZ ;  /* 0x000000991e03a224 */ /* 0x081fe200078e02ff */
[----:B------:R-:W-:Y:S01]  /*6e90*/  @!P3 STG.E.U8 desc[UR36][R4.64+0x9], R29 ;  /* 0x0000091d0400b986 */ /* 0x000fe2000c101124 */
[C---:B------:R-:W-:Y:S02]  /*6ea0*/  ISETP.LT.OR P3, PT, R0.reuse, 0x12, !P1 ;  /* 0x000000120000780c */ /* 0x040fe40004f61670 */
[----:B------:R-:W-:Y:S01]  /*6eb0*/  @!P5 IMAD R31, R31, R153, RZ ;  /* 0x000000991f1fd224 */ /* 0x000fe200078e02ff */
[----:B------:R0:W-:Y:S01]  /*6ec0*/  @!P2 STG.E.U8 desc[UR36][R6.64+0x8], R3 ;  /* 0x000008030600a986 */ /* 0x0001e2000c101124 */
[----:B------:R-:W-:-:S03]  /*6ed0*/  ISETP.LT.OR P2, PT, R0, 0x11, !P0 ;  /* 0x000000110000780c */ /* 0x000fc60004741670 */
[----:B------:R-:W-:Y:S01]  /*6ee0*/  @!P5 STG.E.U8 desc[UR36][R6.64+0x9], R31 ;  /* 0x0000091f0600d986 */ /* 0x000fe2000c101124 */
[----:B------:R-:W-:Y:S01]  /*6ef0*/  ISETP.LT.OR P5, PT, R0, 0x12, !P0 ;  /* 0x000000120000780c */ /* 0x000fe200047a1670 */
[----:B-1----:R-:W-:-:S04]  /*6f00*/  @!P4 IMAD R9, R32, R153, RZ ;  /* 0x000000992009c224 */ /* 0x002fc800078e02ff */
        /* <DEDUP_REMOVED lines=301> */
[----:B------:R1:W-:Y:S01]  /*81e0*/  @!P4 STG.E.U8 desc[UR36][R4.64+0xd8], R11 ;  /* 0x0000d80b0400c986 */ /* 0x0003e2000c101124 */
        /* <DEDUP_REMOVED lines=13> */
[-C--:B-1----:R-:W-:Y:S01]  /*82c0*/  @!P2 IMAD R11, R138, R153.reuse, RZ ;  /* 0x000000998a0ba224 */ /* 0x082fe200078e02ff */
[----:B------:R-:W-:Y:S01]  /*82d0*/  @!P3 STG.E.U8 desc[UR36][R4.64+0xe1], R137 ;  /* 0x0000e1890400b986 */ /* 0x000fe2000c101124 */
[C---:B------:R-:W-:Y:S02]  /*82e0*/  ISETP.LT.OR P3, PT, R0.reuse, 0xea, !P1 ;  /* 0x000000ea0000780c */ /* 0x040fe40004f61670 */
[----:B------:R-:W-:Y:S01]  /*82f0*/  @!P5 IMAD R139, R139, R153, RZ ;  /* 0x000000998b8bd224 */ /* 0x000fe200078e02ff */
[----:B------:R1:W-:Y:S01]  /*8300*/  @!P2 STG.E.U8 desc[UR36][R6.64+0xe0], R11 ;  /* 0x0000e00b0600a986 */ /* 0x0003e2000c101124 */
[----:B------:R-:W-:-:S03]  /*8310*/  ISETP.LT.OR P2, PT, R0, 0xe9, !P0 ;  /* 0x000000e90000780c */ /* 0x000fc60004741670 */
[----:B------:R-:W-:Y:S01]  /*8320*/  @!P5 STG.E.U8 desc[UR36][R6.64+0xe1], R139 ;  /* 0x0000e18b0600d986 */ /* 0x000fe2000c101124 */
[----:B------:R-:W-:Y:S01]  /*8330*/  ISETP.LT.OR P5, PT, R0, 0xea, !P0 ;  /* 0x000000ea0000780c */ /* 0x000fe200047a1670 */
[----:B0-----:R-:W-:-:S04]  /*8340*/  @!P4 IMAD R3, R140, R153, RZ ;  /* 0x000000998c03c224 */ /* 0x001fc800078e02ff */
[-C--:B------:R-:W-:Y:S01]  /*8350*/  @!P3 IMAD R141, R141, R153.reuse, RZ ;  /* 0x000000998d8db224 */ /* 0x080fe200078e02ff */
[----:B------:R0:W-:Y:S01]  /*8360*/  @!P4 STG.E.U8 desc[UR36][R4.64+0xe8], R3 ;  /* 0x0000e8030400c986 */ /* 0x0001e2000c101124 */
[----:B------:R-:W-:Y:S02]  /*8370*/  ISETP.LT.OR P4, PT, R0, 0xf2, !P1 ;  /* 0x000000f20000780c */ /* 0x000fe40004f81670 */
[-C--:B--2---:R-:W-:Y:S01]  /*8380*/  @!P2 IMAD R9, R142, R153.reuse, RZ ;  /* 0x000000998e09a224 */ /* 0x084fe200078e02ff */
[----:B------:R-:W-:Y:S01]  /*8390*/  @!P3 STG.E.U8 desc[UR36][R4.64+0xe9], R141 ;  /* 0x0000e98d0400b986 */ /* 0x000fe2000c101124 */
[C---:B------:R-:W-:Y:S02]  /*83a0*/  ISETP.LT.OR P3, PT, R0.reuse, 0xf1, !P1 ;  /* 0x000000f10000780c */ /* 0x040fe40004f61670 */
[----:B------:R-:W-:Y:S01]  /*83b0*/  @!P5 IMAD R143, R143, R153, RZ ;  /* 0x000000998f8fd224 */ /* 0x000fe200078e02ff */
[----:B------:R-:W-:Y:S01]  /*83c0*/  @!P2 STG.E.U8 desc[UR36][R6.64+0xe8], R9 ;  /* 0x0000e8090600a986 */ /* 0x000fe2000c101124 */
[----:B------:R-:W-:-:S03]  /*83d0*/  ISETP.LT.OR P2, PT, R0, 0xf1, !P0 ;  /* 0x000000f10000780c */ /* 0x000fc60004741670 */
[----:B------:R-:W-:Y:S01]  /*83e0*/  @!P5 STG.E.U8 desc[UR36][R6.64+0xe9], R143 ;  /* 0x0000e98f0600d986 */ /* 0x000fe2000c101124 */
[----:B------:R-:W-:Y:S01]  /*83f0*/  ISETP.LT.OR P5, PT, R0, 0xf9, !P0 ;  /* 0x000000f90000780c */ /* 0x000fe200047a1670 */
[----:B------:R-:W-:-:S04]  /*8400*/  @!P4 IMAD R145, R145, R153, RZ ;  /* 0x000000999191c224 */ /* 0x000fc800078e02ff */
[-C--:B-1----:R-:W-:Y:S01]  /*8410*/  @!P3 IMAD R11, R144, R153.reuse, RZ ;  /* 0x00000099900bb224 */ /* 0x082fe200078e02ff */
[----:B------:R-:W-:Y:S01]  /*8420*/  @!P4 STG.E.U8 desc[UR36][R4.64+0xf1], R145 ;  /* 0x0000f1910400c986 */ /* 0x000fe2000c101124 */
[C---:B------:R-:W-:Y:S02]  /*8430*/  ISETP.LT.OR P4, PT, R0.reuse, 0xf2, !P0 ;  /* 0x000000f20000780c */ /* 0x040fe40004781670 */
[C---:B------:R-:W-:Y:S01]  /*8440*/  ISETP.LT.OR P0, PT, R0.reuse, 0xfa, !P0 ;  /* 0x000000fa0000780c */ /* 0x040fe20004701670 */
[----:B------:R1:W-:Y:S01]  /*8450*/  @!P3 STG.E.U8 desc[UR36][R4.64+0xf0], R11 ;  /* 0x0000f00b0400b986 */ /* 0x0003e2000c101124 */
[----:B------:R-:W-:Y:S01]  /*8460*/  ISETP.LT.OR P3, PT, R0, 0xf9, !P1 ;  /* 0x000000f90000780c */ /* 0x000fe20004f61670 */
[----:B0-----:R-:W-:Y:S01]  /*8470*/  @!P2 IMAD R3, R146, R153, RZ ;  /* 0x000000999203a224 */ /* 0x001fe200078e02ff */
[----:B------:R-:W-:-:S04]  /*8480*/  ISETP.LT.OR P1, PT, R0, 0xfa, !P1 ;  /* 0x000000fa0000780c */ /* 0x000fc80004f21670 */
[----:B------:R0:W-:Y:S03]  /*8490*/  @!P2 STG.E.U8 desc[UR36][R6.64+0xf0], R3 ;  /* 0x0000f0030600a986 */ /* 0x0001e6000c101124 */
[-C--:B------:R-:W-:Y:S02]  /*84a0*/  @!P4 IMAD R147, R147, R153.reuse, RZ ;  /* 0x000000999393c224 */ /* 0x080fe400078e02ff */
[-C--:B-1----:R-:W-:Y:S02]  /*84b0*/  @!P5 IMAD R11, R150, R153.reuse, RZ ;  /* 0x00000099960bd224 */ /* 0x082fe400078e02ff */
[-C--:B------:R-:W-:Y:S01]  /*84c0*/  @!P3 IMAD R9, R148, R153.reuse, RZ ;  /* 0x000000999409b224 */ /* 0x080fe200078e02ff */
[----:B------:R0:W-:Y:S01]  /*84d0*/  @!P4 STG.E.U8 desc[UR36][R6.64+0xf1], R147 ;  /* 0x0000f1930600c986 */ /* 0x0001e2000c101124 */
[-C--:B------:R-:W-:Y:S02]  /*84e0*/  @!P1 IMAD R149, R149, R153.reuse, RZ ;  /* 0x0000009995959224 */ /* 0x080fe400078e02ff */
[----:B------:R-:W-:Y:S01]  /*84f0*/  @!P0 IMAD R151, R151, R153, RZ ;  /* 0x0000009997978224 */ /* 0x000fe200078e02ff */
[----:B------:R0:W-:Y:S04]  /*8500*/  @!P3 STG.E.U8 desc[UR36][R4.64+0xf8], R9 ;  /* 0x0000f8090400b986 */ /* 0x0001e8000c101124 */
[----:B------:R0:W-:Y:S04]  /*8510*/  @!P1 STG.E.U8 desc[UR36][R4.64+0xf9], R149 ;  /* 0x0000f99504009986 */ /* 0x0001e8000c101124 */
[----:B------:R0:W-:Y:S04]  /*8520*/  @!P5 STG.E.U8 desc[UR36][R6.64+0xf8], R11 ;  /* 0x0000f80b0600d986 */ /* 0x0001e8000c101124 */
[----:B------:R0:W-:Y:S02]  /*8530*/  @!P0 STG.E.U8 desc[UR36][R6.64+0xf9], R151 ;  /* 0x0000f99706008986 */ /* 0x0001e4000c101124 */
.L_x_295:
[----:B------:R-:W-:Y:S05]  /*8540*/  BSYNC B0 ;  /* 0x0000000000007941 */ /* 0x000fea0003800000 */
.L_x_37:
[----:B0-----:R-:W2:Y:S01]  /*8550*/  LDL.64 R2, [R1] ;  /* 0x0000000001027983 */ /* 0x001ea20000100a00 */
[----:B------:R-:W-:Y:S01]  /*8560*/  ULDC.64 UR4, c[0x0][0x650] ;  /* 0x0001940000047ab9 */ /* 0x000fe20000000a00 */
[----:B------:R0:W-:Y:S01]  /*8570*/  SYNCS.ARRIVE.TRANS64.A1T0 RZ, [R162+UR45], RZ ;  /* 0x000000ffa2ff79a7 */ /* 0x0001e2000810002d */
[----:B------:R-:W-:Y:S01]  /*8580*/  PRMT R0, RZ, 0x7610, R0 ;  /* 0x00007610ff007816 */ /* 0x000fe20000000000 */
[----:B------:R-:W-:Y:S02]  /*8590*/  IMAD.MOV.U32 R19, RZ, RZ, -0x1 ;  /* 0xffffffffff137424 */ /* 0x000fe400078e00ff */
[----:B------:R-:W-:Y:S01]  /*85a0*/  IMAD.MOV.U32 R22, RZ, RZ, -0x1 ;  /* 0xffffffffff167424 */ /* 0x000fe200078e00ff */
[----:B--2---:R-:W-:-:S04]  /*85b0*/  LEA R18, P0, R2, R18, 0x1 ;  /* 0x0000001202127211 */ /* 0x004fc800078008ff */
[----:B------:R-:W-:Y:S01]  /*85c0*/  LEA.HI.X R17, R2, R17, R23, 0x1, P0 ;  /* 0x0000001102117211 */ /* 0x000fe200000f0c17 */
[----:B------:R-:W-:Y:S01]  /*85d0*/  IMAD.MOV.U32 R2, RZ, RZ, -0x1 ;  /* 0xffffffffff027424 */ /* 0x000fe200078e00ff */
[----:B------:R-:W-:-:S04]  /*85e0*/  ISETP.GE.U32.AND P0, PT, R18, UR4, PT ;  /* 0x0000000412007c0c */ /* 0x000fc8000bf06070 */
[----:B------:R-:W-:-:S13]  /*85f0*/  ISETP.GE.U32.AND.EX P0, PT, R17, UR5, PT, P0 ;  /* 0x0000000511007c0c */ /* 0x000fda000bf06100 */
[----:B0-----:R-:W-:Y:S05]  /*8600*/  @P0 BRA `(.L_x_296) ;  /* 0x0000000400700947 */ /* 0x001fea0003800000 */
[----:B------:R-:W0:Y:S01]  /*8610*/  S2R R10, SR_CTAID.X ;  /* 0x00000000000a7919 */ /* 0x000e220000002500 */
[----:B------:R-:W2:Y:S01]  /*8620*/  LDC.64 R8, c[0x0][0x628] ;  /* 0x00018a00ff087b82 */ /* 0x000ea20000000a00 */
[----:B------:R-:W-:Y:S01]  /*8630*/  ULDC UR4, c[0x0][0x150] ;  /* 0x0000540000047ab9 */ /* 0x000fe20000000800 */
[----:B---3--:R-:W-:Y:S01]  /*8640*/  IMAD.MOV.U32 R6, RZ, RZ, R18 ;  /* 0x000000ffff067224 */ /* 0x008fe200078e0012 */
[----:B------:R-:W3:Y:S01]  /*8650*/  S2R R20, SR_CTAID.Y ;  /* 0x0000000000147919 */ /* 0x000ee20000002600 */
[----:B------:R-:W-:-:S04]  /*8660*/  IMAD.MOV.U32 R7, RZ, RZ, R17 ;  /* 0x000000ffff077224 */ /* 0x000fc800078e0011 */
[----:B------:R-:W1:Y:S08]  /*8670*/  LDC R15, c[0x0][0x144] ;  /* 0x00005100ff0f7b82 */ /* 0x000e700000000800 */
[----:B------:R-:W1:Y:S08]  /*8680*/  LDC R0, c[0x0][0x630] ;  /* 0x00018c00ff007b82 */ /* 0x000e700000000800 */
[----:B------:R-:W1:Y:S01]  /*8690*/  LDC.64 R12, c[0x0][0x620] ;  /* 0x00018800ff0c7b82 */ /* 0x000e620000000a00 */
[----:B--2---:R-:W-:-:S04]  /*86a0*/  ISETP.NE.U32.AND P0, PT, R8, RZ, PT ;  /* 0x000000ff0800720c */ /* 0x004fc80003f05070 */
[----:B------:R-:W-:Y:S02]  /*86b0*/  ISETP.NE.AND.EX P0, PT, R9, RZ, PT, P0 ;  /* 0x000000ff0900720c */ /* 0x000fe40003f05300 */
[----:B0-----:R-:W-:-:S05]  /*86c0*/  I2FP.F32.U32 R2, R10 ;  /* 0x0000000a00027245 */ /* 0x001fca0000201000 */
[----:B------:R-:W-:-:S04]  /*86d0*/  FMUL R2, R2, UR4 ;  /* 0x0000000402027c20 */ /* 0x000fc80008400000 */
[----:B------:R0:W2:Y:S02]  /*86e0*/  F2I.U32.TRUNC.NTZ R14, R2 ;  /* 0x00000002000e7305 */ /* 0x0000a4000020f000 */
[----:B---3--:R-:W-:Y:S05]  /*86f0*/  @!P0 BRA `(.L_x_297) ;  /* 0x0000000000288947 */ /* 0x008fea0003800000 */
[----:B------:R-:W3:Y:S02]  /*8700*/  LDC R3, c[0x0][0x634] ;  /* 0x00018d00ff037b82 */ /* 0x000ee40000000800 */
[----:B---3--:R-:W-:-:S05]  /*8710*/  IADD3 R7, P0, R18, R3, RZ ;  /* 0x0000000312077210 */ /* 0x008fca0007f1e0ff */
[----:B-1----:R-:W-:-:S04]  /*8720*/  IMAD.X R11, RZ, RZ, R17, P0 ;  /* 0x000000ffff0b7224 */ /* 0x002fc800000e0611 */
[----:B0-----:R-:W-:-:S04]  /*8730*/  IMAD.WIDE.U32 R2, R11, R8, RZ ;  /* 0x000000080b027225 */ /* 0x001fc800078e00ff */
[----:B----4-:R-:W-:-:S04]  /*8740*/  IMAD.WIDE.U32 R4, P0, R7, R9, R2 ;  /* 0x0000000907047225 */ /* 0x010fc80007800002 */
[----:B------:R-:W-:-:S04]  /*8750*/  IMAD.WIDE.U32 R2, R7, R8, RZ ;  /* 0x0000000807027225 */ /* 0x000fc800078e00ff */
[----:B------:R-:W-:Y:S01]  /*8760*/  IMAD.X R7, RZ, RZ, RZ, P0 ;  /* 0x000000ffff077224 */ /* 0x000fe200000e06ff */
[----:B------:R-:W-:Y:S01]  /*8770*/  IADD3 RZ, P0, R3, R4, RZ ;  /* 0x0000000403ff7210 */ /* 0x000fe20007f1e0ff */
[----:B------:R-:W-:-:S04]  /*8780*/  IMAD.MOV.U32 R6, RZ, RZ, R5 ;  /* 0x000000ffff067224 */ /* 0x000fc800078e0005 */
[----:B------:R-:W-:-:S08]  /*8790*/  IMAD.WIDE.U32.X R6, R11, R9, R6, P0 ;  /* 0x000000090b067225 */ /* 0x000fd000000e0406 */
.L_x_297:
[----:B------:R-:W3:Y:S01]  /*87a0*/  LDC.64 R26, c[0x0][0x640] ;  /* 0x00019000ff1a7b82 */ /* 0x000ee20000000a00 */
[-C--:B-1----:R-:W-:Y:S01]  /*87b0*/  SHF.R.U64 R11, R6, R0.reuse, R7 ;  /* 0x00000000060b7219 */ /* 0x082fe20000001207 */
[----:B------:R-:W-:Y:S01]  /*87c0*/  IMAD.MOV.U32 R19, RZ, RZ, R17 ;  /* 0x000000ffff137224 */ /* 0x000fe200078e0011 */
[----:B------:R-:W-:Y:S01]  /*87d0*/  SHF.R.U32.HI R0, RZ, R0, R7 ;  /* 0x00000000ff007219 */ /* 0x000fe20000011607 */
[----:B--2---:R-:W-:Y:S01]  /*87e0*/  IMAD.MOV R14, RZ, RZ, -R14 ;  /* 0x000000ffff0e7224 */ /* 0x004fe200078e0a0e */
[----:B----4-:R-:W-:Y:S01]  /*87f0*/  IADD3 R5, P0, RZ, -R11, RZ ;  /* 0x8000000bff057210 */ /* 0x010fe20007f1e0ff */
[----:B------:R-:W-:Y:S01]  /*8800*/  ULDC UR4, c[0x0][0x154] ;  /* 0x0000550000047ab9 */ /* 0x000fe20000000800 */
[----:B------:R-:W-:Y:S01]  /*8810*/  IMAD.MOV.U32 R7, RZ, RZ, 0x1 ;  /* 0x00000001ff077424 */ /* 0x000fe200078e00ff */
[----:B------:R-:W1:Y:S01]  /*8820*/  LDC R4, c[0x0][0x618] ;  /* 0x00018600ff047b82 */ /* 0x000e620000000800 */
[----:B------:R-:W-:Y:S02]  /*8830*/  IMAD R22, R15, R14, R10 ;  /* 0x0000000e0f167224 */ /* 0x000fe400078e020a */
[----:B------:R-:W-:-:S04]  /*8840*/  IMAD.X R3, RZ, RZ, ~R0, P0 ;  /* 0x000000ffff037224 */ /* 0x000fc800000e0e00 */
[-C--:B------:R-:W-:Y:S01]  /*8850*/  IMAD R0, R3, R12.reuse, RZ ;  /* 0x0000000c03007224 */ /* 0x080fe200078e02ff */
[----:B------:R-:W2:Y:S01]  /*8860*/  LDC R6, c[0x0][0x608] ;  /* 0x00018200ff067b82 */ /* 0x000ea20000000800 */
[----:B0-----:R-:W-:-:S04]  /*8870*/  IMAD.WIDE.U32 R2, R5, R12, R18 ;  /* 0x0000000c05027225 */ /* 0x001fc800078e0012 */
[----:B------:R-:W-:Y:S01]  /*8880*/  IMAD R5, R5, R13, R0 ;  /* 0x0000000d05057224 */ /* 0x000fe200078e0200 */
[----:B------:R-:W-:Y:S02]  /*8890*/  I2FP.F32.U32 R0, R20 ;  /* 0x0000001400007245 */ /* 0x000fe40000201000 */
[----:B------:R-:W0:Y:S01]  /*88a0*/  LDC R24, c[0x0][0x658] ;  /* 0x00019600ff187b82 */ /* 0x000e220000000800 */
[----:B------:R-:W-:Y:S01]  /*88b0*/  IMAD.IADD R3, R3, 0x1, R5 ;  /* 0x0000000103037824 */ /* 0x000fe200078e0205 */
[----:B---3--:R-:W-:Y:S01]  /*88c0*/  ISETP.NE.U32.AND P0, PT, R26, RZ, PT ;  /* 0x000000ff1a00720c */ /* 0x008fe20003f05070 */
[----:B------:R-:W-:Y:S01]  /*88d0*/  FMUL R0, R0, UR4 ;  /* 0x0000000400007c20 */ /* 0x000fe20008400000 */
[----:B------:R-:W-:Y:S02]  /*88e0*/  IMAD.MOV.U32 R5, RZ, RZ, -0x1 ;  /* 0xffffffffff057424 */ /* 0x000fe400078e00ff */
[----:B------:R-:W-:Y:S01]  /*88f0*/  ISETP.NE.AND.EX P0, PT, R27, RZ, PT, P0 ;  /* 0x000000ff1b00720c */ /* 0x000fe20003f05300 */
[----:B------:R3:W4:Y:S01]  /*8900*/  F2I.U32.TRUNC.NTZ R12, R0 ;  /* 0x00000000000c7305 */ /* 0x000722000020f000 */
[----:B------:R-:W3:Y:S01]  /*8910*/  LDC R15, c[0x0][0x148] ;  /* 0x00005200ff0f7b82 */ /* 0x000ee20000000800 */
[----:B-1----:R-:W-:-:S02]  /*8920*/  SHF.R.U64 R10, R2, R4, R3 ;  /* 0x00000004020a7219 */ /* 0x002fc40000001203 */
[----:B------:R-:W-:-:S05]  /*8930*/  SHF.R.U32.HI R3, RZ, R4, R3 ;  /* 0x00000004ff037219 */ /* 0x000fca0000011603 */
[----:B------:R-:W1:Y:S01]  /*8940*/  LDC R14, c[0x0][0x600] ;  /* 0x00018000ff0e7b82 */ /* 0x000e620000000800 */
[-CC-:B--2---:R-:W-:Y:S02]  /*8950*/  SHF.R.U64 R8, R10, R6.reuse, R3.reuse ;  /* 0x000000060a087219 */ /* 0x184fe40000001203 */
[----:B------:R-:W-:-:S05]  /*8960*/  SHF.R.U32.HI R3, RZ, R6, R3 ;  /* 0x00000006ff037219 */ /* 0x000fca0000011603 */
[----:B------:R-:W2:Y:S01]  /*8970*/  LDC R21, c[0x0][0x648] ;  /* 0x00019200ff157b82 */ /* 0x000ea20000000800 */
[-CC-:B0-----:R-:W-:Y:S02]  /*8980*/  SHF.R.U64 R13, R8, R24.reuse, R3.reuse ;  /* 0x00000018080d7219 */ /* 0x181fe40000001203 */
[-C--:B------:R-:W-:Y:S02]  /*8990*/  SHF.L.U32 R5, R5, R24.reuse, RZ ;  /* 0x0000001805057219 */ /* 0x080fe400000006ff */
[-C--:B------:R-:W-:Y:S01]  /*89a0*/  SHF.R.U32.HI R3, RZ, R24.reuse, R3 ;  /* 0x00000018ff037219 */ /* 0x080fe20000011603 */
[----:B------:R-:W-:Y:S01]  /*89b0*/  IMAD.MOV.U32 R2, RZ, RZ, R13 ;  /* 0x000000ffff027224 */ /* 0x000fe200078e000d */
[----:B------:R-:W-:Y:S01]  /*89c0*/  SHF.L.U32 R24, R7, R24, RZ ;  /* 0x0000001807187219 */ /* 0x000fe200000006ff */
[----:B------:R-:W0:Y:S01]  /*89d0*/  LDC R25, c[0x0][0x638] ;  /* 0x00018e00ff197b82 */ /* 0x000e220000000800 */
[----:B------:R-:W-:-:S07]  /*89e0*/  LOP3.LUT R19, RZ, R5, RZ, 0x33, !PT ;  /* 0x00000005ff137212 */ /* 0x000fce00078e33ff */
[----:B------:R-:W0:Y:S01]  /*89f0*/  LDC R28, c[0x0][0x610] ;  /* 0x00018400ff1c7b82 */ /* 0x000e220000000800 */
[----:B----4-:R-:W-:Y:S05]  /*8a00*/  @!P0 BRA `(.L_x_298) ;  /* 0x0000000000288947 */ /* 0x010fea0003800000 */
[----:B---3--:R-:W3:Y:S02]  /*8a10*/  LDC R0, c[0x0][0x64c] ;  /* 0x00019300ff007b82 */ /* 0x008ee40000000800 */
[----:B---3--:R-:W-:-:S05]  /*8a20*/  IADD3 R7, P0, R13, R0, RZ ;  /* 0x000000000d077210 */ /* 0x008fca0007f1e0ff */
        /* <DEDUP_REMOVED lines=8> */
.L_x_298:
[----:B------:R-:W4:Y:S01]  /*8ab0*/  LDC R4, c[0x0][0x65c] ;  /* 0x00019700ff047b82 */ /* 0x000f220000000800 */
[----:B--23--:R-:W-:Y:S01]  /*8ac0*/  SHF.R.U64 R0, R2, R21, R3 ;  /* 0x0000001502007219 */ /* 0x00cfe20000001203 */
[----:B-1----:R-:W-:Y:S01]  /*8ad0*/  VIADD R3, R14, 0xffffffff ;  /* 0xffffffff0e037836 */ /* 0x002fe20000000000 */
[----:B------:R-:W-:Y:S01]  /*8ae0*/  LOP3.LUT R19, R8, R19, RZ, 0xc0, !PT ;  /* 0x0000001308137212 */ /* 0x000fe200078ec0ff */
[----:B------:R-:W-:Y:S02]  /*8af0*/  IMAD.MOV R12, RZ, RZ, -R12 ;  /* 0x000000ffff0c7224 */ /* 0x000fe400078e0a0c */
[----:B------:R-:W-:Y:S01]  /*8b00*/  IMAD.MOV R2, RZ, RZ, -R0 ;  /* 0x000000ffff027224 */ /* 0x000fe200078e0a00 */
[----:B------:R-:W-:Y:S01]  /*8b10*/  LOP3.LUT R3, R10, R3, RZ, 0xc0, !PT ;  /* 0x000000030a037212 */ /* 0x000fe200078ec0ff */
[----:B------:R-:W-:Y:S02]  /*8b20*/  IMAD R19, R24, R0, R19 ;  /* 0x0000000018137224 */ /* 0x000fe400078e0213 */
[----:B0-----:R-:W-:-:S04]  /*8b30*/  IMAD R0, R2, R25, R13 ;  /* 0x0000001902007224 */ /* 0x001fc800078e020d */
[----:B------:R-:W-:Y:S01]  /*8b40*/  IMAD R2, R0, R14, R3 ;  /* 0x0000000e00027224 */ /* 0x000fe200078e0203 */
[----:B----4-:R-:W-:Y:S01]  /*8b50*/  ISETP.NE.AND P0, PT, R4, 0x1, PT ;  /* 0x000000010400780c */ /* 0x010fe20003f05270 */
[----:B------:R-:W-:-:S05]  /*8b60*/  IMAD.MOV.U32 R4, RZ, RZ, 0x1 ;  /* 0x00000001ff047424 */ /* 0x000fca00078e00ff */
[----:B------:R-:W-:-:S07]  /*8b70*/  PRMT R0, R4, 0x7610, R0 ;  /* 0x0000761004007816 */ /* 0x000fce0000000000 */
[----:B------:R-:W-:-:S04]  /*8b80*/  @P0 IMAD R22, R15, R12, R20 ;  /* 0x0000000c0f160224 */ /* 0x000fc800078e0214 */
[----:B------:R-:W-:-:S05]  /*8b90*/  IMAD R19, R19, R28, R22 ;  /* 0x0000001c13137224 */ /* 0x000fca00078e0216 */
[----:B------:R-:W-:Y:S02]  /*8ba0*/  SEL R22, R2, R19, !P0 ;  /* 0x0000001302167207 */ /* 0x000fe40004000000 */
[----:B------:R-:W-:Y:S01]  /*8bb0*/  SEL R19, R19, R2, !P0 ;  /* 0x0000000213137207 */ /* 0x000fe20004000000 */
[----:B------:R-:W-:-:S07]  /*8bc0*/  IMAD.MOV.U32 R2, RZ, RZ, R11 ;  /* 0x000000ffff027224 */ /* 0x000fce00078e000b */
.L_x_296:
[----:B------:R-:W-:Y:S02]  /*8bd0*/  LOP3.LUT P0, RZ, R0, 0xff, RZ, 0xc0, !PT ;  /* 0x000000ff00ff7812 */ /* 0x000fe4000780c0ff */
[----:B------:R-:W-:-:S11]  /*8be0*/  LOP3.LUT R165, R165, 0x1, RZ, 0x3c, !PT ;  /* 0x00000001a5a57812 */ /* 0x000fd600078e3cff */
[----:B------:R-:W-:Y:S05]  /*8bf0*/  @P0 BRA `(.L_x_299) ;  /* 0xffffff8c00440947 */ /* 0x000fea000383ffff */
[----:B------:R-:W-:Y:S05]  /*8c00*/  EXIT ;  /* 0x000000000000794d */ /* 0x000fea0003800000 */
.L_x_18:
[----:B------:R-:W-:-:S08]  /*8c10*/  ISETP.NE.AND P0, PT, R5, RZ, PT ;  /* 0x000000ff0500720c */ /* 0x000fd00003f05270 */
[----:B0-----:R-:W0:-:S00]  /*8c20*/  USETMAXREG.DEALLOC.CTAPOOL 0x28 ;  /* 0x00000028000079c8 */ /* 0x001e0000080e0500 */
[----:B------:R-:W-:Y:S05]  /*8c30*/  @P0 EXIT ;  /* 0x000000000000094d */ /* 0x000fea0003800000 */
[----:B0-----:R-:W-:Y:S01]  /*8c40*/  LOP3.LUT P0, RZ, R8, 0xff, RZ, 0xc0, !PT ;  /* 0x000000ff08ff7812 */ /* 0x001fe2000780c0ff */
[----:B------:R-:W-:Y:S02]  /*8c50*/  IMAD.MOV.U32 R0, RZ, RZ, 0x1 ;  /* 0x00000001ff007424 */ /* 0x000fe400078e00ff */
[----:B------:R-:W-:-:S10]  /*8c60*/  IMAD.MOV.U32 R7, RZ, RZ, RZ ;  /* 0x000000ffff077224 */ /* 0x000fd400078e00ff */
[----:B------:R-:W-:Y:S05]  /*8c70*/  @!P0 BRA `(.L_x_300) ;  /* 0x0000000c00888947 */ /* 0x000fea0003800000 */
[----:B------:R-:W0:Y:S01]  /*8c80*/  S2UR UR9, SR_CgaCtaId ;  /* 0x00000000000979c3 */ /* 0x000e220000008800 */
[----:B------:R-:W-:Y:S01]  /*8c90*/  ULDC UR5, c[0x0][0x658] ;  /* 0x0001960000057ab9 */ /* 0x000fe20000000800 */
[----:B------:R-:W-:Y:S01]  /*8ca0*/  UMOV UR10, 0xffffffff ;  /* 0xffffffff000a7882 */ /* 0x000fe20000000000 */
[----:B------:R-:W-:Y:S01]  /*8cb0*/  UMOV UR14, 0x1 ;  /* 0x00000001000e7882 */ /* 0x000fe20000000000 */
[----:B------:R-:W-:Y:S01]  /*8cc0*/  USHF.L.U32 UR10, UR10, UR5, URZ ;  /* 0x000000050a0a7299 */ /* 0x000fe2000800063f */
[----:B------:R-:W-:Y:S01]  /*8cd0*/  LOP3.LUT P0, RZ, R4, 0x1f, RZ, 0xc0, !PT ;  /* 0x0000001f04ff7812 */ /* 0x000fe2000780c0ff */
[----:B------:R-:W-:Y:S01]  /*8ce0*/  BSSY B0, `(.L_x_300) ;  /* 0x00000db000007945 */ /* 0x000fe20003800000 */
[C---:B------:R-:W-:Y:S01]  /*8cf0*/  ISETP.NE.AND P2, PT, R3.reuse, RZ, PT ;  /* 0x000000ff0300720c */ /* 0x040fe20003f45270 */
[----:B------:R-:W-:Y:S01]  /*8d00*/  IMAD.MOV.U32 R8, RZ, RZ, 0x1 ;  /* 0x00000001ff087424 */ /* 0x000fe200078e00ff */
[----:B------:R-:W-:Y:S01]  /*8d10*/  ISETP.NE.OR P0, PT, R3, RZ, !P0 ;  /* 0x000000ff0300720c */ /* 0x000fe20004705670 */
[----:B------:R-:W-:Y:S01]  /*8d20*/  IMAD.MOV.U32 R0, RZ, RZ, 0x1 ;  /* 0x00000001ff007424 */ /* 0x000fe200078e00ff */
[----:B------:R-:W-:Y:S01]  /*8d30*/  LOP3.LUT R6, R16, 0x2, RZ, 0xfc, !PT ;  /* 0x0000000210067812 */ /* 0x000fe200078efcff */
[----:B------:R-:W-:Y:S01]  /*8d40*/  IMAD.MOV.U32 R7, RZ, RZ, RZ ;  /* 0x000000ffff077224 */ /* 0x000fe200078e00ff */
[----:B------:R-:W-:Y:S01]  /*8d50*/  ULDC UR4, c[0x0][0x600] ;  /* 0x0001800000047ab9 */ /* 0x000fe20000000800 */
[----:B------:R-:W-:Y:S01]  /*8d60*/  UMOV UR19, 0x1111 ;  /* 0x0000111100137882 */ /* 0x000fe20000000000 */
[----:B------:R-:W-:-:S02]  /*8d70*/  UIADD3 UR25, UR40, 0x1, URZ ;  /* 0x0000000128197890 */ /* 0x000fc4000fffe03f */
[----:B------:R-:W-:Y:S02]  /*8d80*/  UIADD3 UR4, UR4, -0x1, URZ ;  /* 0xffffffff04047890 */ /* 0x000fe4000fffe03f */
[----:B------:R-:W-:Y:S01]  /*8d90*/  USHF.L.U32 UR5, UR14, UR5, URZ ;  /* 0x000000050e057299 */ /* 0x000fe2000800063f */
[----:B------:R-:W-:Y:S01]  /*8da0*/  ULDC.64 UR26, c[0x0][0x198] ;  /* 0x00006600001a7ab9 */ /* 0x000fe20000000a00 */
[----:B0-----:R-:W-:Y:S02]  /*8db0*/  USHF.R.U32.HI UR24, URZ, 0x2, UR9 ;  /* 0x000000023f187899 */ /* 0x001fe40008011609 */
[----:B------:R-:W-:Y:S02]  /*8dc0*/  ULOP3.LUT UR8, UR9, 0x3, URZ, 0xc0, !UPT ;  /* 0x0000000309087892 */ /* 0x000fe4000f8ec03f */
[----:B------:R-:W-:Y:S02]  /*8dd0*/  USHF.L.U32 UR6, UR9, 0x6, URZ ;  /* 0x0000000609067899 */ /* 0x000fe4000800063f */
[----:B------:R-:W-:-:S02]  /*8de0*/  USHF.L.U32 UR7, UR9, 0xb, URZ ;  /* 0x0000000b09077899 */ /* 0x000fc4000800063f */
[----:B------:R-:W-:Y:S02]  /*8df0*/  ULOP3.LUT UR9, UR9, 0xfffffffc, URZ, 0xc0, !UPT ;  /* 0xfffffffc09097892 */ /* 0x000fe4000f8ec03f */
[----:B------:R-:W-:Y:S02]  /*8e00*/  UISETP.GT.U32.AND UP0, UPT, UR8, 0xffff, UPT ;  /* 0x0000ffff0800788c */ /* 0x000fe4000bf04070 */
[----:B------:R-:W-:Y:S02]  /*8e10*/  ULOP3.LUT UR11, UR9, 0x1, URZ, 0xfc, !UPT ;  /* 0x00000001090b7892 */ /* 0x000fe4000f8efc3f */
[----:B------:R-:W-:Y:S02]  /*8e20*/  ULOP3.LUT UR12, UR9, 0x2, URZ, 0xfc, !UPT ;  /* 0x00000002090c7892 */ /* 0x000fe4000f8efc3f */
[----:B------:R-:W-:Y:S02]  /*8e30*/  ULOP3.LUT UR13, UR7, 0x1800, URZ, 0xc0, !UPT ;  /* 0x00001800070d7892 */ /* 0x000fe4000f8ec03f */
[----:B------:R-:W-:-:S02]  /*8e40*/  ULOP3.LUT UR7, URZ, UR10, URZ, 0x33, !UPT ;  /* 0x0000000a3f077292 */ /* 0x000fc4000f8e333f */
[----:B------:R-:W-:Y:S02]  /*8e50*/  USHF.L.U32 UR10, UR14, UR9, URZ ;  /* 0x000000090e0a7299 */ /* 0x000fe4000800063f */
[----:B------:R-:W-:Y:S02]  /*8e60*/  ULOP3.LUT UR9, UR9, 0x3, URZ, 0xfc, !UPT ;  /* 0x0000000309097892 */ /* 0x000fe4000f8efc3f */
[----:B------:R-:W-:Y:S02]  /*8e70*/  USHF.L.U32 UR11, UR14, UR11, URZ ;  /* 0x0000000b0e0b7299 */ /* 0x000fe4000800063f */
[----:B------:R-:W-:Y:S02]  /*8e80*/  USHF.L.U32 UR12, UR14, UR12, URZ ;  /* 0x0000000c0e0c7299 */ /* 0x000fe4000800063f */
[----:B------:R-:W-:Y:S02]  /*8e90*/  USEL UR8, UR8, 0xffff, !UP0 ;  /* 0x0000ffff08087887 */ /* 0x000fe4000c000000 */
[----:B------:R-:W-:-:S02]  /*8ea0*/  USHF.L.U32 UR9, UR14, UR9, URZ ;  /* 0x000000090e097299 */ /* 0x000fc4000800063f */
[----:B------:R-:W-:Y:S02]  /*8eb0*/  ULOP3.LUT UR10, UR12, UR10, UR11, 0xfe, !UPT ;  /* 0x0000000a0c0a7292 */ /* 0x000fe4000f8efe0b */
[----:B------:R-:W-:Y:S02]  /*8ec0*/  ULOP3.LUT UR8, UR8, 0xffff, URZ, 0xc0, !UPT ;  /* 0x0000ffff08087892 */ /* 0x000fe4000f8ec03f */
[----:B------:R-:W-:Y:S02]  /*8ed0*/  ULEA UR28, UR24, 0x280, 0x9 ;  /* 0x00000280181c7891 */ /* 0x000fe4000f8e483f */
[----:B------:R-:W-:Y:S02]  /*8ee0*/  ULOP3.LUT UR6, UR6, 0xc0, URZ, 0xc0, !UPT ;  /* 0x000000c006067892 */ /* 0x000fe4000f8ec03f */
[----:B------:R-:W-:Y:S02]  /*8ef0*/  UIADD3 UR13, UR13, 0xb280, URZ ;  /* 0x0000b2800d0d7890 */ /* 0x000fe4000fffe03f */
[----:B------:R-:W-:-:S02]  /*8f00*/  ULOP3.LUT UR18, UR10, UR9, URZ, 0xfc, !UPT ;  /* 0x000000090a127292 */ /* 0x000fc4000f8efc3f */
[----:B------:R-:W-:-:S12]  /*8f10*/  USHF.L.U32 UR19, UR19, UR8, URZ ;  /* 0x0000000813137299 */ /* 0x000fd8000800063f */
.L_x_312:
[----:B------:R-:W-:-:S03]  /*8f20*/  UMOV UR8, 0xffffffff ;  /* 0xffffffff00087882 */ /* 0x000fc60000000000 */
[----:B------:R-:W-:Y:S05]  /*8f30*/  BRA.DIV UR8, `(.L_x_301) ;  /* 0x0000001a08747947 */ /* 0x000fea000b800000 */
[----:B------:R-:W-:-:S13]  /*8f40*/  ELECT P6, URZ, PT ;  /* 0x00000000003f782f */ /* 0x000fda00038c0000 */
.L_x_343:
[----:B------:R-:W0:Y:S01]  /*8f50*/  LDC R3, c[0x0][0x28c] ;  /* 0x0000a300ff037b82 */ /* 0x000e220000000800 */
[----:B------:R-:W-:Y:S01]  /*8f60*/  BSSY B1, `(.L_x_302) ;  /* 0x000003a000017945 */ /* 0x000fe20003800000 */
[----:B0-----:R-:W-:-:S13]  /*8f70*/  ISETP.LT.OR P6, PT, R3, 0x1, !P6 ;  /* 0x000000010300780c */ /* 0x001fda00077c1670 */
[----:B------:R-:W-:Y:S05]  /*8f80*/  @P6 BRA `(.L_x_303) ;  /* 0x0000000000dc6947 */ /* 0x000fea0003800000 */
[----:B------:R-:W-:Y:S01]  /*8f90*/  LEA R19, R19, UR24, 0x2 ;  /* 0x0000001813137c11 */ /* 0x000fe2000f8e10ff */
[----:B------:R-:W-:Y:S01]  /*8fa0*/  IMAD.MOV.U32 R12, RZ, RZ, RZ ;  /* 0x000000ffff0c7224 */ /* 0x000fe200078e00ff */
[----:B------:R-:W-:Y:S01]  /*8fb0*/  LEA R22, R22, UR6, 0x8 ;  /* 0x0000000616167c11 */ /* 0x000fe2000f8e40ff */
[----:B------:R-:W-:Y:S02]  /*8fc0*/  IMAD.U32 R13, RZ, RZ, UR25 ;  /* 0x00000019ff0d7e24 */ /* 0x000fe4000f8e00ff */
[----:B------:R-:W-:Y:S02]  /*8fd0*/  IMAD.MOV.U32 R3, RZ, RZ, R0 ;  /* 0x000000ffff037224 */ /* 0x000fe400078e0000 */
[----:B------:R-:W-:Y:S02]  /*8fe0*/  IMAD.MOV.U32 R4, RZ, RZ, R7 ;  /* 0x000000ffff047224 */ /* 0x000fe400078e0007 */
[----:B------:R-:W-:-:S07]  /*8ff0*/  IMAD.SHL.U32 R19, R19, 0x10, RZ ;  /* 0x0000001013137824 */ /* 0x000fce00078e00ff */
.L_x_307:
[----:B------:R-:W0:Y:S01]  /*9000*/  S2R R10, SR_CgaCtaId ;  /* 0x00000000000a7919 */ /* 0x000e220000008800 */
[----:B------:R-:W-:Y:S01]  /*9010*/  MOV R5, 0x400 ;  /* 0x0000040000057802 */ /* 0x000fe20000000f00 */
[----:B------:R-:W1:Y:S03]  /*9020*/  @!P2 LDC R9, c[0x0][0x500] ;  /* 0x00014000ff09ab82 */ /* 0x000e660000000800 */
[----:B0-----:R-:W-:Y:S02]  /*9030*/  LEA R11, R10, R5, 0x18 ;  /* 0x000000050a0b7211 */ /* 0x001fe400078ec0ff */
[----:B------:R-:W-:-:S03]  /*9040*/  SHF.L.U32 R5, R3, 0x1f, RZ ;  /* 0x0000001f03057819 */ /* 0x000fc600000006ff */
[----:B------:R-:W-:-:S04]  /*9050*/  IMAD R10, R4, 0x8, R11 ;  /* 0x00000008040a7824 */ /* 0x000fc800078e020b */
[----:B------:R-:W0:Y:S02]  /*9060*/  SYNCS.PHASECHK.TRANS64.TRYWAIT P1, [R10+URZ+0xb0], R5 ;  /* 0x0000b0050a0075a7 */ /* 0x000e24000802017f */
[----:B01----:R-:W-:Y:S05]  /*9070*/  @!P1 BRA `(.L_x_304) ;  /* 0x0000001800449947 */ /* 0x003fea0003800000 */
.L_x_344:
[----:B0-----:R-:W-:Y:S01]  /*9080*/  PRMT R5, R6, 0x9910, RZ ;  /* 0x0000991006057816 */ /* 0x001fe200000000ff */
[----:B------:R0:W-:Y:S03]  /*9090*/  @!P2 SYNCS.ARRIVE.TRANS64 RZ, [R10+URZ], R9 ;  /* 0x000000090affa9a7 */ /* 0x0001e6000800003f */
[----:B------:R-:W-:-:S13]  /*90a0*/  ISETP.NE.AND P1, PT, R5, 0x2, PT ;  /* 0x000000020500780c */ /* 0x000fda0003f25270 */
[----:B0-----:R-:W-:Y:S05]  /*90b0*/  @P1 BRA `(.L_x_305) ;  /* 0x0000000000041947 */ /* 0x001fea0003800000 */
[----:B------:R-:W-:Y:S01]  /*90c0*/  BPT.TRAP 0x1 ;  /* 0x000000040000795c */ /* 0x000fe20000300000 */
.L_x_305:
[----:B------:R-:W-:Y:S05]  /*90d0*/  @P0 BRA `(.L_x_306) ;  /* 0x0000000000040947 */ /* 0x000fea0003800000 */
[----:B------:R-:W-:Y:S01]  /*90e0*/  BPT.TRAP 0x1 ;  /* 0x000000040000795c */ /* 0x000fe20000300000 */
.L_x_306:
[----:B------:R-:W-:Y:S01]  /*90f0*/  R2UR UR11, R4 ;  /* 0x00000000040b72ca */ /* 0x000fe200000e0000 */
[----:B------:R-:W-:Y:S01]  /*9100*/  VIADD R13, R13, 0xffffffff ;  /* 0xffffffff0d0d7836 */ /* 0x000fe20000000000 */
[----:B------:R-:W-:Y:S01]  /*9110*/  R2UR UR21, R11 ;  /* 0x000000000b1572ca */ /* 0x000fe200000e0000 */
[----:B------:R-:W-:Y:S01]  /*9120*/  UIADD3 UR14, UP0, UR26, 0xf0, URZ ;  /* 0x000000f01a0e7890 */ /* 0x000fe2000ff1e03f */
[----:B------:R-:W-:Y:S01]  /*9130*/  R2UR UR22, R19 ;  /* 0x00000000131672ca */ /* 0x000fe200000e0000 */
[----:B------:R-:W-:Y:S01]  /*9140*/  UIADD3 UR30, UP1, UR26, 0x1f0, URZ ;  /* 0x000001f01a1e7890 */ /* 0x000fe2000ff3e03f */
[----:B------:R-:W-:Y:S01]  /*9150*/  R2UR UR9, R10 ;  /* 0x000000000a0972ca */ /* 0x000fe200000e0000 */
[----:B------:R-:W-:Y:S01]  /*9160*/  UIADD3.X UR15, URZ, UR27, URZ, UP0, !UPT ;  /* 0x0000001b3f0f7290 */ /* 0x000fe200087fe43f */
[----:B------:R-:W-:Y:S01]  /*9170*/  R2UR UR10, R12 ;  /* 0x000000000c0a72ca */ /* 0x000fe200000e0000 */
[----:B------:R-:W-:Y:S01]  /*9180*/  UPRMT UR20, URZ, 0x5410, UR19 ;  /* 0x000054103f147896 */ /* 0x000fe20008000013 */
[----:B------:R-:W-:Y:S01]  /*9190*/  R2UR UR12, R2 ;  /* 0x00000000020c72ca */ /* 0x000fe200000e0000 */
[----:B------:R-:W-:Y:S01]  /*91a0*/  VIADD R4, R4, 0x1 ;  /* 0x0000000104047836 */ /* 0x000fe20000000000 */
[----:B------:R-:W-:Y:S01]  /*91b0*/  R2UR UR23, R22 ;  /* 0x00000000161772ca */ /* 0x000fe200000e0000 */
[----:B------:R-:W-:Y:S01]  /*91c0*/  ULEA UR8, UR11, UR28, 0xb ;  /* 0x0000001c0b087291 */ /* 0x000fe2000f8e583f */
[----:B------:R-:W-:Y:S01]  /*91d0*/  ISETP.GT.AND P3, PT, R13, 0x1, PT ;  /* 0x000000010d00780c */ /* 0x000fe20003f64270 */
[----:B------:R-:W-:Y:S01]  /*91e0*/  ULEA UR11, UR11, UR13, 0xd ;  /* 0x0000000d0b0b7291 */ /* 0x000fe2000f8e683f */
[----:B------:R-:W-:Y:S01]  /*91f0*/  ISETP.NE.AND P1, PT, R4, 0x16, PT ;  /* 0x000000160400780c */ /* 0x000fe20003f25270 */
[----:B------:R-:W-:Y:S01]  /*9200*/  UIADD3 UR8, UR21, UR8, URZ ;  /* 0x0000000815087290 */ /* 0x000fe2000fffe03f */
[----:B------:R-:W-:Y:S01]  /*9210*/  VIADD R12, R12, 0x20 ;  /* 0x000000200c0c7836 */ /* 0x000fe20000000000 */
[----:B------:R-:W-:Y:S01]  /*9220*/  UIADD3 UR21, UR21, UR11, URZ ;  /* 0x0000000b15157290 */ /* 0x000fe2000fffe03f */
[----:B------:R-:W-:Y:S01]  /*9230*/  SEL R10, RZ, 0x1, P1 ;  /* 0x00000001ff0a7807 */ /* 0x000fe20000800000 */
[----:B------:R-:W-:Y:S01]  /*9240*/  UPRMT UR29, URZ, 0x5410, UR18 ;  /* 0x000054103f1d7896 */ /* 0x000fe20008000012 */
[----:B------:R-:W-:Y:S01]  /*9250*/  SEL R4, R4, RZ, P1 ;  /* 0x000000ff04047207 */ /* 0x000fe20000800000 */
[----:B------:R-:W-:Y:S01]  /*9260*/  UIADD3.X UR31, URZ, UR27, URZ, UP1, !UPT ;  /* 0x0000001b3f1f7290 */ /* 0x000fe20008ffe43f */
[----:B------:R-:W-:Y:S01]  /*9270*/  LOP3.LUT R3, R3, R10, RZ, 0x3c, !PT ;  /* 0x0000000a03037212 */ /* 0x000fe200078e3cff */
[----:B------:R-:W-:Y:S01]  /*9280*/  UMOV UR16, 0x0 ;  /* 0x0000000000107882 */ /* 0x000fe20000000000 */
[----:B------:R-:W-:Y:S01]  /*9290*/  UMOV UR17, 0x10000000 ;  /* 0x1000000000117882 */ /* 0x000fe20000000000 */
[----:B------:R-:W-:-:S02]  /*92a0*/  UMOV UR11, UR22 ;  /* 0x00000016000b7c82 */ /* 0x000fc40008000000 */
[----:B------:R0:W-:Y:S02]  /*92b0*/  UTMALDG.3D.MULTICAST [UR8], [UR14], UR20, desc[UR16] ;  /* 0x000010080e0073b4 */ /* 0x0001e40008011814 */
[----:B0-----:R-:W-:Y:S01]  /*92c0*/  UMOV UR8, UR21 ;  /* 0x0000001500087c82 */ /* 0x001fe20008000000 */
[----:B------:R-:W-:Y:S02]  /*92d0*/  UMOV UR11, UR23 ;  /* 0x00000017000b7c82 */ /* 0x000fe40008000000 */
[----:B------:R0:W-:Y:S02]  /*92e0*/  UTMALDG.3D.MULTICAST [UR8], [UR30], UR29, desc[UR16] ;  /* 0x000010081e0073b4 */ /* 0x0001e4000801181d */
[----:B0-----:R-:W-:Y:S05]  /*92f0*/  @P3 BRA `(.L_x_307) ;  /* 0xfffffffc00403947 */ /* 0x001fea000383ffff */
.L_x_303:
[----:B------:R-:W-:Y:S05]  /*9300*/  BSYNC B1 ;  /* 0x0000000000017941 */ /* 0x000fea0003800000 */
.L_x_302:
[----:B------:R-:W2:Y:S01]  /*9310*/  LDL.64 R10, [R1] ;  /* 0x00000000010a7983 */ /* 0x000ea20000100a00 */
[----:B------:R-:W-:Y:S01]  /*9320*/  LOP3.LUT P4, RZ, R8, 0xff, RZ, 0xc0, !PT ;  /* 0x000000ff08ff7812 */ /* 0x000fe2000788c0ff */
[----:B------:R-:W-:Y:S01]  /*9330*/  VIADD R4, R7, UR40 ;  /* 0x0000002807047c36 */ /* 0x000fe20008000000 */
[----:B------:R-:W-:Y:S01]  /*9340*/  ULDC.64 UR8, c[0x0][0x650] ;  /* 0x0001940000087ab9 */ /* 0x000fe20000000a00 */
[----:B------:R-:W-:Y:S01]  /*9350*/  IMAD.U32 R7, RZ, RZ, UR40 ;  /* 0x00000028ff077e24 */ /* 0x000fe2000f8e00ff */
[----:B------:R-:W-:Y:S01]  /*9360*/  UISETP.GE.U32.AND UP0, UPT, UR40, 0x16, UPT ;  /* 0x000000162800788c */ /* 0x000fe2000bf06070 */
[----:B------:R-:W-:Y:S01]  /*9370*/  BSSY B1, `(.L_x_308) ;  /* 0x000006f000017945 */ /* 0x000fe20003800000 */
[----:B------:R-:W-:Y:S01]  /*9380*/  ISETP.GT.U32.AND P1, PT, R4, 0x15, PT ;  /* 0x000000150400780c */ /* 0x000fe20003f24070 */
[----:B------:R-:W-:Y:S01]  /*9390*/  IMAD.MOV.U32 R19, RZ, RZ, -0x1 ;  /* 0xffffffffff137424 */ /* 0x000fe200078e00ff */
[----:B------:R-:W-:Y:S01]  /*93a0*/  PRMT R8, RZ, 0x7610, R8 ;  /* 0x00007610ff087816 */ /* 0x000fe20000000008 */
[----:B------:R-:W-:Y:S01]  /*93b0*/  IMAD.MOV.U32 R22, RZ, RZ, -0x1 ;  /* 0xffffffffff167424 */ /* 0x000fe200078e00ff */
[----:B------:R-:W-:-:S02]  /*93c0*/  ISETP.LT.U32.AND P1, PT, R7, 0x16, P1 ;  /* 0x000000160700780c */ /* 0x000fc40000f21070 */
[----:B------:R-:W-:Y:S01]  /*93d0*/  PLOP3.LUT P3, PT, PT, PT, UP0, 0x80, 0x0 ;  /* 0x000000000000781c */ /* 0x000fe20003f6f008 */
[----:B------:R-:W0:Y:S01]  /*93e0*/  @P4 S2R R3, SR_CgaCtaId ;  /* 0x0000000000034919 */ /* 0x000e220000008800 */
[----:B------:R-:W-:-:S04]  /*93f0*/  @P4 MOV R2, 0x400 ;  /* 0x0000040000024802 */ /* 0x000fc80000000f00 */
[----:B0-----:R-:W-:Y:S01]  /*9400*/  @P4 LEA R5, R3, R2, 0x18 ;  /* 0x0000000203054211 */ /* 0x001fe200078ec0ff */
[----:B------:R-:W-:-:S03]  /*9410*/  IMAD.WIDE.U32 R2, R4, -0x45d1745d, RZ ;  /* 0xba2e8ba304027825 */ /* 0x000fc600078e00ff */
[----:B------:R0:W-:Y:S01]  /*9420*/  @P4 SYNCS.ARRIVE.TRANS64.A1T0 RZ, [R5+URZ+0x198], RZ ;  /* 0x000198ff05ff49a7 */ /* 0x0001e2000810003f */
[----:B------:R-:W-:Y:S01]  /*9430*/  IMAD.MOV.U32 R2, RZ, RZ, -0x1 ;  /* 0xffffffffff027424 */ /* 0x000fe200078e00ff */
[----:B0-----:R-:W-:Y:S02]  /*9440*/  SHF.R.U32.HI R5, RZ, 0x4, R3 ;  /* 0x00000004ff057819 */ /* 0x001fe40000011603 */
[----:B------:R-:W-:-:S03]  /*9450*/  SEL R3, RZ, 0x1, !P1 ;  /* 0x00000001ff037807 */ /* 0x000fc60004800000 */
[----:B------:R-:W-:Y:S01]  /*9460*/  IMAD R7, R5, -0x16, R4 ;  /* 0xffffffea05077824 */ /* 0x000fe200078e0204 */
[----:B------:R-:W-:Y:S02]  /*9470*/  LOP3.LUT R0, R0, R3, RZ, 0x3c, !PT ;  /* 0x0000000300007212 */ /* 0x000fe400078e3cff */
[----:B------:R-:W-:Y:S02]  /*9480*/  PRMT R3, RZ, 0x7610, R3 ;  /* 0x00007610ff037816 */ /* 0x000fe40000000003 */
[----:B------:R-:W-:Y:S02]  /*9490*/  @P3 LOP3.LUT R0, R0, 0x1, R5, 0x78, !PT ;  /* 0x0000000100003812 */ /* 0x000fe400078e7805 */
[----:B--2---:R-:W-:-:S04]  /*94a0*/  IADD3 R18, P4, R18, R10, RZ ;  /* 0x0000000a12127210 */ /* 0x004fc80007f9e0ff */
[----:B------:R-:W-:Y:S01]  /*94b0*/  ISETP.GE.U32.AND P1, PT, R18, UR8, PT ;  /* 0x0000000812007c0c */ /* 0x000fe2000bf26070 */
[----:B------:R-:W-:-:S05]  /*94c0*/  IMAD.X R17, R17, 0x1, R23, P4 ;  /* 0x0000000111117824 */ /* 0x000fca00020e0617 */
[----:B------:R-:W-:-:S13]  /*94d0*/  ISETP.GE.U32.AND.EX P1, PT, R17, UR9, PT, P1 ;  /* 0x0000000911007c0c */ /* 0x000fda000bf26110 */
[----:B------:R-:W-:Y:S05]  /*94e0*/  @P1 BRA `(.L_x_309) ;  /* 0x00000004005c1947 */ /* 0x000fea0003800000 */
[----:B------:R-:W0:Y:S01]  /*94f0*/  S2R R11, SR_CTAID.X ;  /* 0x00000000000b7919 */ /* 0x000e220000002500 */
[----:B------:R-:W-:Y:S01]  /*9500*/  ULDC.64 UR8, c[0x0][0x628] ;  /* 0x00018a0000087ab9 */ /* 0x000fe20000000a00 */
[----:B------:R-:W1:Y:S01]  /*9510*/  LDC R12, c[0x0][0x144] ;  /* 0x00005100ff0c7b82 */ /* 0x000e620000000800 */
[----:B------:R-:W-:Y:S01]  /*9520*/  ISETP.NE.U32.AND P1, PT, RZ, UR8, PT ;  /* 0x00000008ff007c0c */ /* 0x000fe2000bf25070 */
[----:B------:R-:W2:Y:S01]  /*9530*/  S2R R9, SR_CTAID.Y ;  /* 0x0000000000097919 */ /* 0x000ea20000002600 */
[----:B------:R-:W-:Y:S01]  /*9540*/  ULDC UR10, c[0x0][0x150] ;  /* 0x00005400000a7ab9 */ /* 0x000fe20000000800 */
[----:B------:R-:W-:Y:S01]  /*9550*/  ULDC UR11, c[0x0][0x630] ;  /* 0x00018c00000b7ab9 */ /* 0x000fe20000000800 */
[----:B------:R-:W-:Y:S01]  /*9560*/  ISETP.NE.AND.EX P1, PT, RZ, UR9, PT, P1 ;  /* 0x00000009ff007c0c */ /* 0x000fe2000bf25310 */
[----:B------:R-:W-:Y:S01]  /*9570*/  IMAD.MOV.U32 R2, RZ, RZ, R18 ;  /* 0x000000ffff027224 */ /* 0x000fe200078e0012 */
[----:B0-----:R-:W-:-:S05]  /*9580*/  I2FP.F32.U32 R3, R11 ;  /* 0x0000000b00037245 */ /* 0x001fca0000201000 */
[----:B------:R-:W-:Y:S01]  /*9590*/  FMUL R14, R3, UR10 ;  /* 0x0000000a030e7c20 */ /* 0x000fe20008400000 */
[----:B------:R-:W-:-:S05]  /*95a0*/  IMAD.MOV.U32 R3, RZ, RZ, R17 ;  /* 0x000000ffff037224 */ /* 0x000fca00078e0011 */
[----:B--2---:R-:W-:Y:S05]  /*95b0*/  @!P1 BRA `(.L_x_310) ;  /* 0x0000000000289947 */ /* 0x004fea0003800000 */
[----:B------:R-:W-:Y:S02]  /*95c0*/  ULDC UR10, c[0x0][0x634] ;  /* 0x00018d00000a7ab9 */ /* 0x000fe40000000800 */
[----:B------:R-:W-:-:S05]  /*95d0*/  IADD3 R3, P1, R18, UR10, RZ ;  /* 0x0000000a12037c10 */ /* 0x000fca000ff3e0ff */
[----:B------:R-:W-:-:S04]  /*95e0*/  IMAD.X R13, RZ, RZ, R17, P1 ;  /* 0x000000ffff0d7224 */ /* 0x000fc800008e0611 */
[----:B------:R-:W-:-:S04]  /*95f0*/  IMAD.WIDE.U32 R4, R13, UR8, RZ ;  /* 0x000000080d047c25 */ /* 0x000fc8000f8e00ff */
[----:B------:R-:W-:-:S04]  /*9600*/  IMAD.WIDE.U32 R4, P1, R3, UR9, R4 ;  /* 0x0000000903047c25 */ /* 0x000fc8000f820004 */
[----:B------:R-:W-:-:S04]  /*9610*/  IMAD.WIDE.U32 R2, R3, UR8, RZ ;  /* 0x0000000803027c25 */ /* 0x000fc8000f8e00ff */
[----:B------:R-:W-:Y:S01]  /*9620*/  IMAD.MOV.U32 R2, RZ, RZ, R5 ;  /* 0x000000ffff027224 */ /* 0x000fe200078e0005 */
[----:B------:R-:W-:Y:S01]  /*9630*/  IADD3 RZ, P3, R3, R4, RZ ;  /* 0x0000000403ff7210 */ /* 0x000fe20007f7e0ff */
[----:B------:R-:W-:-:S04]  /*9640*/  IMAD.X R3, RZ, RZ, RZ, P1 ;  /* 0x000000ffff037224 */ /* 0x000fc800008e06ff */
[----:B------:R-:W-:-:S08]  /*9650*/  IMAD.WIDE.U32.X R2, R13, UR9, R2, P3 ;  /* 0x000000090d027c25 */ /* 0x000fd000098e0402 */
.L_x_310:
[--C-:B------:R-:W-:Y:S01]  /*9660*/  SHF.R.U64 R10, R2, UR11, R3.reuse ;  /* 0x0000000b020a7c19 */ /* 0x100fe20008001203 */
[----:B------:R-:W0:Y:S01]  /*9670*/  F2I.U32.TRUNC.NTZ R14, R14 ;  /* 0x0000000e000e7305 */ /* 0x000e22000020f000 */
[----:B------:R-:W-:Y:S01]  /*9680*/  SHF.R.U32.HI R2, RZ, UR11, R3 ;  /* 0x0000000bff027c19 */ /* 0x000fe20008011603 */
[----:B------:R-:W-:Y:S01]  /*9690*/  ULDC.64 UR8, c[0x0][0x620] ;  /* 0x0001880000087ab9 */ /* 0x000fe20000000a00 */
[----:B------:R-:W-:Y:S01]  /*96a0*/  IADD3 R5, P1, RZ, -R10, RZ ;  /* 0x8000000aff057210 */ /* 0x000fe20007f3e0ff */
[----:B------:R-:W-:Y:S01]  /*96b0*/  IMAD.MOV.U32 R3, RZ, RZ, R17 ;  /* 0x000000ffff037224 */ /* 0x000fe200078e0011 */
[----:B------:R-:W-:-:S03]  /*96c0*/  ULDC.64 UR10, c[0x0][0x640] ;  /* 0x00019000000a7ab9 */ /* 0x000fc60000000a00 */
[----:B------:R-:W-:Y:S01]  /*96d0*/  IMAD.X R2, RZ, RZ, ~R2, P1 ;  /* 0x000000ffff027224 */ /* 0x000fe200008e0e02 */
[----:B------:R-:W-:-:S03]  /*96e0*/  ISETP.NE.U32.AND P1, PT, RZ, UR10, PT ;  /* 0x0000000aff007c0c */ /* 0x000fc6000bf25070 */
[----:B------:R-:W-:Y:S01]  /*96f0*/  IMAD R4, R2, UR8, RZ ;  /* 0x0000000802047c24 */ /* 0x000fe2000f8e02ff */
[----:B------:R-:W-:Y:S01]  /*9700*/  ISETP.NE.AND.EX P1, PT, RZ, UR11, PT, P1 ;  /* 0x0000000bff007c0c */ /* 0x000fe2000bf25310 */
[----:B------:R-:W-:-:S04]  /*9710*/  IMAD.MOV.U32 R2, RZ, RZ, R18 ;  /* 0x000000ffff027224 */ /* 0x000fc800078e0012 */
[----:B------:R-:W-:Y:S01]  /*9720*/  IMAD.WIDE.U32 R2, R5, UR8, R2 ;  /* 0x0000000805027c25 */ /* 0x000fe2000f8e0002 */
[----:B------:R-:W-:-:S03]  /*9730*/  ULDC UR8, c[0x0][0x618] ;  /* 0x0001860000087ab9 */ /* 0x000fc60000000800 */
[----:B------:R-:W-:Y:S01]  /*9740*/  IMAD R5, R5, UR9, R4 ;  /* 0x0000000905057c24 */ /* 0x000fe2000f8e0204 */
[----:B------:R-:W-:Y:S01]  /*9750*/  ULDC UR9, c[0x0][0x154] ;  /* 0x0000550000097ab9 */ /* 0x000fe20000000800 */
[----:B0-----:R-:W-:Y:S02]  /*9760*/  IMAD.MOV R4, RZ, RZ, -R14 ;  /* 0x000000ffff047224 */ /* 0x001fe400078e0a0e */
[----:B------:R-:W0:Y:S01]  /*9770*/  LDC R14, c[0x0][0x148] ;  /* 0x00005200ff0e7b82 */ /* 0x000e220000000800 */
[----:B------:R-:W-:Y:S02]  /*9780*/  IMAD.IADD R3, R3, 0x1, R5 ;  /* 0x0000000103037824 */ /* 0x000fe400078e0205 */
[----:B-1----:R-:W-:Y:S01]  /*9790*/  IMAD R11, R12, R4, R11 ;  /* 0x000000040c0b7224 */ /* 0x002fe200078e020b */
[----:B------:R-:W-:Y:S02]  /*97a0*/  I2FP.F32.U32 R4, R9 ;  /* 0x0000000900047245 */ /* 0x000fe40000201000 */
[----:B------:R-:W-:-:S02]  /*97b0*/  SHF.R.U64 R12, R2, UR8, R3 ;  /* 0x00000008020c7c19 */ /* 0x000fc40008001203 */
[----:B------:R-:W-:Y:S01]  /*97c0*/  SHF.R.U32.HI R3, RZ, UR8, R3 ;  /* 0x00000008ff037c19 */ /* 0x000fe20008011603 */
[----:B------:R-:W-:Y:S01]  /*97d0*/  FMUL R4, R4, UR9 ;  /* 0x0000000904047c20 */ /* 0x000fe20008400000 */
[----:B------:R-:W-:Y:S02]  /*97e0*/  ULDC UR8, c[0x0][0x608] ;  /* 0x0001820000087ab9 */ /* 0x000fe40000000800 */
[--C-:B------:R-:W-:Y:S01]  /*97f0*/  SHF.R.U64 R15, R12, UR8, R3.reuse ;  /* 0x000000080c0f7c19 */ /* 0x100fe20008001203 */
[----:B------:R1:W2:Y:S01]  /*9800*/  F2I.U32.TRUNC.NTZ R20, R4 ;  /* 0x0000000400147305 */ /* 0x0002a2000020f000 */
[----:B------:R-:W-:Y:S01]  /*9810*/  SHF.R.U32.HI R2, RZ, UR8, R3 ;  /* 0x00000008ff027c19 */ /* 0x000fe20008011603 */
[----:B------:R-:W-:-:S03]  /*9820*/  ULDC UR8, c[0x0][0x658] ;  /* 0x0001960000087ab9 */ /* 0x000fc60000000800 */
[--C-:B------:R-:W-:Y:S02]  /*9830*/  SHF.R.U64 R13, R15, UR8, R2.reuse ;  /* 0x000000080f0d7c19 */ /* 0x100fe40008001202 */
[----:B------:R-:W-:-:S03]  /*9840*/  SHF.R.U32.HI R19, RZ, UR8, R2 ;  /* 0x00000008ff137c19 */ /* 0x000fc60008011602 */
[----:B------:R-:W-:Y:S02]  /*9850*/  IMAD.MOV.U32 R2, RZ, RZ, R13 ;  /* 0x000000ffff027224 */ /* 0x000fe400078e000d */
[----:B------:R-:W-:Y:S01]  /*9860*/  IMAD.MOV.U32 R3, RZ, RZ, R19 ;  /* 0x000000ffff037224 */ /* 0x000fe200078e0013 */
[----:B-1----:R-:W-:Y:S06]  /*9870*/  @!P1 BRA `(.L_x_311) ;  /* 0x0000000000289947 */ /* 0x002fec0003800000 */
        /* <DEDUP_REMOVED lines=10> */
.L_x_311:
[----:B------:R-:W1:Y:S01]  /*9920*/  LDC R4, c[0x0][0x65c] ;  /* 0x00019700ff047b82 */ /* 0x000e620000000800 */
[----:B------:R-:W-:Y:S01]  /*9930*/  ULDC UR8, c[0x0][0x648] ;  /* 0x0001920000087ab9 */ /* 0x000fe20000000800 */
[----:B------:R-:W-:Y:S01]  /*9940*/  LOP3.LUT R15, R15, UR7, RZ, 0xc0, !PT ;  /* 0x000000070f0f7c12 */ /* 0x000fe2000f8ec0ff */
[----:B--2---:R-:W-:Y:S01]  /*9950*/  IMAD.MOV R20, RZ, RZ, -R20 ;  /* 0x000000ffff147224 */ /* 0x004fe200078e0a14 */
[----:B------:R-:W-:Y:S01]  /*9960*/  SHF.R.U64 R2, R2, UR8, R3 ;  /* 0x0000000802027c19 */ /* 0x000fe20008001203 */
[----:B------:R-:W-:Y:S01]  /*9970*/  ULDC UR8, c[0x0][0x638] ;  /* 0x00018e0000087ab9 */ /* 0x000fe20000000800 */
[----:B------:R-:W-:Y:S01]  /*9980*/  LOP3.LUT R12, R12, UR4, RZ, 0xc0, !PT ;  /* 0x000000040c0c7c12 */ /* 0x000fe2000f8ec0ff */
[----:B------:R-:W-:Y:S01]  /*9990*/  ULDC UR9, c[0x0][0x610] ;  /* 0x0001840000097ab9 */ /* 0x000fe20000000800 */
[----:B------:R-:W-:Y:S01]  /*99a0*/  IMAD.MOV.U32 R3, RZ, RZ, 0x1 ;  /* 0x00000001ff037424 */ /* 0x000fe200078e00ff */
[----:B-1----:R-:W-:Y:S01]  /*99b0*/  ISETP.NE.AND P1, PT, R4, 0x1, PT ;  /* 0x000000010400780c */ /* 0x002fe20003f25270 */
[----:B------:R-:W-:-:S02]  /*99c0*/  IMAD.MOV R4, RZ, RZ, -R2 ;  /* 0x000000ffff047224 */ /* 0x000fc400078e0a02 */
[----:B------:R-:W-:Y:S02]  /*99d0*/  IMAD R2, R2, UR5, R15 ;  /* 0x0000000502027c24 */ /* 0x000fe4000f8e020f */
[----:B------:R-:W-:Y:S01]  /*99e0*/  IMAD R13, R4, UR8, R13 ;  /* 0x00000008040d7c24 */ /* 0x000fe2000f8e020d */
[----:B------:R-:W-:-:S07]  /*99f0*/  ULDC UR8, c[0x0][0x600] ;  /* 0x0001800000087ab9 */ /* 0x000fce0000000800 */
[----:B0-----:R-:W-:-:S04]  /*9a00*/  @P1 IMAD R11, R14, R20, R9 ;  /* 0x000000140e0b1224 */ /* 0x001fc800078e0209 */
[----:B------:R-:W-:Y:S02]  /*9a10*/  IMAD R11, R2, UR9, R11 ;  /* 0x00000009020b7c24 */ /* 0x000fe4000f8e020b */
[----:B------:R-:W-:-:S05]  /*9a20*/  IMAD R2, R13, UR8, R12 ;  /* 0x000000080d027c24 */ /* 0x000fca000f8e020c */
[----:B------:R-:W-:Y:S02]  /*9a30*/  SEL R22, R2, R11, !P1 ;  /* 0x0000000b02167207 */ /* 0x000fe40004800000 */
[----:B------:R-:W-:Y:S01]  /*9a40*/  SEL R19, R11, R2, !P1 ;  /* 0x000000020b137207 */ /* 0x000fe20004800000 */
[----:B------:R-:W-:-:S07]  /*9a50*/  IMAD.MOV.U32 R2, RZ, RZ, R10 ;  /* 0x000000ffff027224 */ /* 0x000fce00078e000a */
.L_x_309:
[----:B------:R-:W-:Y:S05]  /*9a60*/  BSYNC B1 ;  /* 0x0000000000017941 */ /* 0x000fea0003800000 */
.L_x_308:
[----:B------:R-:W-:-:S13]  /*9a70*/  LOP3.LUT P1, RZ, R3, 0xff, RZ, 0xc0, !PT ;  /* 0x000000ff03ff7812 */ /* 0x000fda000782c0ff */
[----:B------:R-:W-:Y:S05]  /*9a80*/  @P1 BRA `(.L_x_312) ;  /* 0xfffffff400241947 */ /* 0x000fea000383ffff */
[----:B------:R-:W-:Y:S05]  /*9a90*/  BSYNC B0 ;  /* 0x0000000000007941 */ /* 0x000fea0003800000 */
.L_x_300:
[----:B------:R-:W-:-:S03]  /*9aa0*/  UMOV UR8, 0xffffffff ;  /* 0xffffffff00087882 */ /* 0x000fc60000000000 */
[----:B------:R-:W-:Y:S05]  /*9ab0*/  BRA.DIV UR8, `(.L_x_313) ;  /* 0x0000000e08c87947 */ /* 0x000fea000b800000 */
[----:B------:R-:W-:-:S13]  /*9ac0*/  ELECT P6, URZ, PT ;  /* 0x00000000003f782f */ /* 0x000fda00038c0000 */
.L_x_347:
[----:B------:R-:W-:Y:S04]  /*9ad0*/  BSSY B0, `(.L_x_314) ;  /* 0x00000cd000007945 */ /* 0x000fe80003800000 */
[----:B------:R-:W-:Y:S05]  /*9ae0*/  @!P6 BRA `(.L_x_315) ;  /* 0x0000000c002ce947 */ /* 0x000fea0003800000 */
[----:B------:R-:W-:-:S04]  /*9af0*/  LOP3.LUT R16, R16, 0x2, RZ, 0xfc, !PT ;  /* 0x0000000210107812 */ /* 0x000fc800078efcff */
[----:B------:R-:W-:-:S13]  /*9b00*/  ISETP.NE.AND P0, PT, R16, 0x3, PT ;  /* 0x000000031000780c */ /* 0x000fda0003f05270 */
[----:B------:R-:W-:Y:S05]  /*9b10*/  @!P0 BRA `(.L_x_316) ;  /* 0x0000000000048947 */ /* 0x000fea0003800000 */
[----:B------:R-:W-:Y:S01]  /*9b20*/  BPT.TRAP 0x1 ;  /* 0x000000040000795c */ /* 0x000fe20000300000 */
.L_x_316:
[----:B------:R-:W0:Y:S01]  /*9b30*/  S2R R3, SR_CgaCtaId ;  /* 0x0000000000037919 */ /* 0x000e220000008800 */
[----:B------:R-:W-:Y:S02]  /*9b40*/  MOV R2, 0x400 ;  /* 0x0000040000027802 */ /* 0x000fe40000000f00 */
[----:B------:R-:W-:Y:S02]  /*9b50*/  SHF.L.U32 R4, R0, 0x1f, RZ ;  /* 0x0000001f00047819 */ /* 0x000fe400000006ff */
[----:B0-----:R-:W-:-:S05]  /*9b60*/  LEA R2, R3, R2, 0x18 ;  /* 0x0000000203027211 */ /* 0x001fca00078ec0ff */
[----:B------:R-:W-:-:S04]  /*9b70*/  VIADD R2, R2, 0xb0 ;  /* 0x000000b002027836 */ /* 0x000fc80000000000 */
[C---:B------:R-:W-:Y:S02]  /*9b80*/  IMAD R9, R7.reuse, 0x8, R2 ;  /* 0x0000000807097824 */ /* 0x040fe400078e0202 */
[----:B------:R-:W-:Y:S02]  /*9b90*/  VIADD R7, R7, 0x1 ;  /* 0x0000000107077836 */ /* 0x000fe40000000000 */
[----:B------:R-:W0:Y:S03]  /*9ba0*/  SYNCS.PHASECHK.TRANS64.TRYWAIT P0, [R9+URZ], R4 ;  /* 0x00000004090075a7 */ /* 0x000e26000800017f */
[----:B------:R-:W-:-:S04]  /*9bb0*/  ISETP.NE.AND P1, PT, R7, 0x16, PT ;  /* 0x000000160700780c */ /* 0x000fc80003f25270 */
[----:B------:R-:W-:Y:S02]  /*9bc0*/  SEL R3, RZ, 0x1, P1 ;  /* 0x00000001ff037807 */ /* 0x000fe40000800000 */
[----:B------:R-:W-:Y:S02]  /*9bd0*/  SEL R7, R7, RZ, P1 ;  /* 0x000000ff07077207 */ /* 0x000fe40000800000 */
[----:B------:R-:W-:-:S03]  /*9be0*/  LOP3.LUT R6, R0, R3, RZ, 0x3c, !PT ;  /* 0x0000000300067212 */ /* 0x000fc600078e3cff */
[----:B------:R-:W-:Y:S01]  /*9bf0*/  IMAD R8, R7, 0x8, R2 ;  /* 0x0000000807087824 */ /* 0x000fe200078e0202 */
[----:B------:R-:W-:Y:S01]  /*9c00*/  SHF.L.U32 R5, R6, 0x1f, RZ ;  /* 0x0000001f06057819 */ /* 0x000fe200000006ff */
[----:B0-----:R-:W-:Y:S06]  /*9c10*/  @!P0 BRA `(.L_x_317) ;  /* 0x0000000c00908947 */ /* 0x001fec0003800000 */
.L_x_348:
[----:B------:R-:W1:Y:S01]  /*9c20*/  SYNCS.PHASECHK.TRANS64.TRYWAIT P0, [R8+URZ], R5 ;  /* 0x00000005080075a7 */ /* 0x000e62000800017f */
[----:B------:R-:W-:-:S05]  /*9c30*/  VIADD R0, R7, 0x1 ;  /* 0x0000000107007836 */ /* 0x000fca0000000000 */
[----:B------:R-:W-:-:S04]  /*9c40*/  ISETP.NE.AND P1, PT, R0, 0x16, PT ;  /* 0x000000160000780c */ /* 0x000fc80003f25270 */
[----:B------:R-:W-:Y:S02]  /*9c50*/  SEL R3, RZ, 0x1, P1 ;  /* 0x00000001ff037807 */ /* 0x000fe40000800000 */
[----:B------:R-:W-:Y:S02]  /*9c60*/  SEL R7, R0, RZ, P1 ;  /* 0x000000ff00077207 */ /* 0x000fe40000800000 */
[----:B------:R-:W-:-:S03]  /*9c70*/  LOP3.LUT R6, R6, R3, RZ, 0x3c, !PT ;  /* 0x0000000306067212 */ /* 0x000fc600078e3cff */
[----:B0-----:R-:W-:Y:S01]  /*9c80*/  IMAD R9, R7, 0x8, R2 ;  /* 0x0000000807097824 */ /* 0x001fe200078e0202 */
[----:B------:R-:W-:Y:S01]  /*9c90*/  SHF.L.U32 R4, R6, 0x1f, RZ ;  /* 0x0000001f06047819 */ /* 0x000fe200000006ff */
[----:B-1----:R-:W-:Y:S06]  /*9ca0*/  @!P0 BRA `(.L_x_318) ;  /* 0x0000000c00808947 */ /* 0x002fec0003800000 */
.L_x_349:
        /* <DEDUP_REMOVED lines=9> */
.L_x_350:
        /* <DEDUP_REMOVED lines=9> */
.L_x_351:
        /* <DEDUP_REMOVED lines=9> */
.L_x_352:
        /* <DEDUP_REMOVED lines=9> */
.L_x_353:
        /* <DEDUP_REMOVED lines=9> */
.L_x_354:
        /* <DEDUP_REMOVED lines=9> */
.L_x_355:
        /* <DEDUP_REMOVED lines=9> */
.L_x_356:
        /* <DEDUP_REMOVED lines=9> */
.L_x_357:
        /* <DEDUP_REMOVED lines=9> */
.L_x_358:
        /* <DEDUP_REMOVED lines=9> */
.L_x_359:
        /* <DEDUP_REMOVED lines=9> */
.L_x_360:
        /* <DEDUP_REMOVED lines=9> */
.L_x_361:
        /* <DEDUP_REMOVED lines=9> */
.L_x_362:
        /* <DEDUP_REMOVED lines=9> */
.L_x_363:
        /* <DEDUP_REMOVED lines=9> */
.L_x_364:
        /* <DEDUP_REMOVED lines=9> */
.L_x_365:
        /* <DEDUP_REMOVED lines=9> */
.L_x_366:
[----:B------:R-:W1:Y:S01]  /*a640*/  SYNCS.PHASECHK.TRANS64.TRYWAIT P0, [R8+URZ], R5 ;  /* 0x00000005080075a7 */ /* 0x000e62000800017f */
[----:B------:R-:W-:-:S05]  /*a650*/  VIADD R0, R7, 0x1 ;  /* 0x0000000107007836 */ /* 0x000fca0000000000 */
[----:B------:R-:W-:-:S04]  /*a660*/  ISETP.NE.AND P1, PT, R0, 0x16, PT ;  /* 0x000000160000780c */ /* 0x000fc80003f25270 */
[----:B------:R-:W-:Y:S02]  /*a670*/  SEL R3, RZ, 0x1, P1 ;  /* 0x00000001ff037807 */ /* 0x000fe40000800000 */
[----:B------:R-:W-:Y:S02]  /*a680*/  SEL R7, R0, RZ, P1 ;  /* 0x000000ff00077207 */ /* 0x000fe40000800000 */
[----:B0-----:R-:W-:-:S03]  /*a690*/  LOP3.LUT R9, R6, R3, RZ, 0x3c, !PT ;  /* 0x0000000306097212 */ /* 0x001fc600078e3cff */
[----:B------:R-:W-:Y:S01]  /*a6a0*/  IMAD R11, R7, 0x8, R2 ;  /* 0x00000008070b7824 */ /* 0x000fe200078e0202 */
[----:B------:R-:W-:Y:S01]  /*a6b0*/  SHF.L.U32 R6, R9, 0x1f, RZ ;  /* 0x0000001f09067819 */ /* 0x000fe200000006ff */
[----:B-1----:R-:W-:Y:S06]  /*a6c0*/  @!P0 BRA `(.L_x_336) ;  /* 0x0000000800608947 */ /* 0x002fec0003800000 */
.L_x_367:
[----:B------:R-:W1:Y:S01]  /*a6d0*/  SYNCS.PHASECHK.TRANS64.TRYWAIT P0, [R11+URZ], R6 ;  /* 0x000000060b0075a7 */ /* 0x000e62000800017f */
[----:B------:R-:W-:-:S05]  /*a6e0*/  VIADD R0, R7, 0x1 ;  /* 0x0000000107007836 */ /* 0x000fca0000000000 */
[----:B------:R-:W-:-:S04]  /*a6f0*/  ISETP.NE.AND P1, PT, R0, 0x16, PT ;  /* 0x000000160000780c */ /* 0x000fc80003f25270 */
[----:B------:R-:W-:Y:S02]  /*a700*/  SEL R4, RZ, 0x1, P1 ;  /* 0x00000001ff047807 */ /* 0x000fe40000800000 */
[----:B------:R-:W-:Y:S02]  /*a710*/  SEL R3, R0, RZ, P1 ;  /* 0x000000ff00037207 */ /* 0x000fe40000800000 */
[----:B------:R-:W-:Y:S01]  /*a720*/  LOP3.LUT R0, R9, R4, RZ, 0x3c, !PT ;  /* 0x0000000409007212 */ /* 0x000fe200078e3cff */
[----:B-1----:R-:W-:Y:S06]  /*a730*/  @!P0 BRA `(.L_x_337) ;  /* 0x0000000800588947 */ /* 0x002fec0003800000 */
.L_x_368:
[----:B------:R-:W-:Y:S01]  /*a740*/  IMAD R3, R3, 0x8, R2 ;  /* 0x0000000803037824 */ /* 0x000fe200078e0202 */
[----:B------:R-:W-:-:S07]  /*a750*/  SHF.L.U32 R0, R0, 0x1f, RZ ;  /* 0x0000001f00007819 */ /* 0x000fce00000006ff */
.L_x_338:
[----:B--2---:R2:W3:Y:S02]  /*a760*/  SYNCS.PHASECHK.TRANS64.TRYWAIT P0, [R3+URZ], R0 ;  /* 0x00000000030075a7 */ /* 0x0044e4000800017f */
[----:B---3--:R-:W-:Y:S05]  /*a770*/  @!P0 NANOSLEEP.SYNCS 0x989680 ;  /* 0x009896800000895d */ /* 0x008fea0003900000 */
[----:B------:R-:W3:Y:S02]  /*a780*/  @!P0 SYNCS.PHASECHK.TRANS64 P0, [R3+URZ], R0 ;  /* 0x00000000030085a7 */ /* 0x000ee4000800007f */
[----:B---3--:R-:W-:Y:S05]  /*a790*/  @!P0 BRA `(.L_x_338) ;  /* 0xfffffffc00f08947 */ /* 0x008fea000383ffff */
.L_x_315:
[----:B------:R-:W-:Y:S05]  /*a7a0*/  BSYNC B0 ;  /* 0x0000000000007941 */ /* 0x000fea0003800000 */
.L_x_314:
[----:B------:R-:W-:Y:S05]  /*a7b0*/  EXIT ;  /* 0x000000000000794d */ /* 0x000fea0003800000 */
.L_x_20:
[----:B-1----:R1:W2:Y:S02]  /*a7c0*/  SYNCS.PHASECHK.TRANS64.TRYWAIT P0, [R161+URZ], R0 ;  /* 0x00000000a10075a7 */ /* 0x0022a4000800017f */
[----:B--2---:R-:W-:Y:S05]  /*a7d0*/  @!P0 NANOSLEEP.SYNCS 0x989680 ;  /* 0x009896800000895d */ /* 0x004fea0003900000 */
[----:B------:R-:W2:Y:S02]  /*a7e0*/  @!P0 SYNCS.PHASECHK.TRANS64 P0, [R161+URZ], R0 ;  /* 0x00000000a10085a7 */ /* 0x000ea4000800007f */
[----:B--2---:R-:W-:Y:S05]  /*a7f0*/  @!P0 BRA `(.L_x_20) ;  /* 0xfffffffc00f08947 */ /* 0x004fea000383ffff */
[----:B------:R-:W-:Y:S05]  /*a800*/  BRA `(.L_x_339) ;  /* 0xffffff7000547947 */ /* 0x000fea000383ffff */
.L_x_25:
[----:B--2---:R2:W3:Y:S02]  /*a810*/  SYNCS.PHASECHK.TRANS64.TRYWAIT P1, [R3+URZ], R0 ;  /* 0x00000000030075a7 */ /* 0x0044e4000802017f */
[----:B---3--:R-:W-:Y:S05]  /*a820*/  @!P1 NANOSLEEP.SYNCS 0x989680 ;  /* 0x009896800000995d */ /* 0x008fea0003900000 */
[----:B------:R-:W3:Y:S02]  /*a830*/  @!P1 SYNCS.PHASECHK.TRANS64 P1, [R3+URZ], R0 ;  /* 0x00000000030095a7 */ /* 0x000ee4000802007f */
[----:B---3--:R-:W-:Y:S05]  /*a840*/  @!P1 BRA `(.L_x_25) ;  /* 0xfffffffc00f09947 */ /* 0x008fea000383ffff */
[----:B------:R-:W-:Y:S05]  /*a850*/  BRA `(.L_x_24) ;  /* 0xffffff7000c47947 */ /* 0x000fea000383ffff */
.L_x_30:
[----:B--2---:R-:W-:-:S04]  /*a860*/  IMAD.U32 R5, RZ, RZ, UR4 ;  /* 0x00000004ff057e24 */ /* 0x004fc8000f8e00ff */
[----:B------:R2:W3:Y:S03]  /*a870*/  SYNCS.PHASECHK.TRANS64.TRYWAIT P1, [R5+URZ], R4 ;  /* 0x00000004050075a7 */ /* 0x0004e6000802017f */
[----:B---3--:R-:W-:Y:S05]  /*a880*/  @!P1 NANOSLEEP.SYNCS 0x989680 ;  /* 0x009896800000995d */ /* 0x008fea0003900000 */
[----:B------:R-:W3:Y:S02]  /*a890*/  @!P1 SYNCS.PHASECHK.TRANS64 P1, [R5+URZ], R4 ;  /* 0x00000004050095a7 */ /* 0x000ee4000802007f */
[----:B---3--:R-:W-:Y:S05]  /*a8a0*/  @!P1 BRA `(.L_x_30) ;  /* 0xfffffffc00ec9947 */ /* 0x008fea000383ffff */
[----:B------:R-:W-:Y:S05]  /*a8b0*/  BRA `(.L_x_29) ;  /* 0xffffff7400387947 */ /* 0x000fea000383ffff */
.L_x_36:
[----:B-1----:R1:W2:Y:S02]  /*a8c0*/  SYNCS.PHASECHK.TRANS64.TRYWAIT P0, [R161+URZ+0x10], R0 ;  /* 0x00001000a10075a7 */ /* 0x0022a4000800017f */
[----:B--2---:R-:W-:Y:S05]  /*a8d0*/  @!P0 NANOSLEEP.SYNCS 0x989680 ;  /* 0x009896800000895d */ /* 0x004fea0003900000 */
[----:B------:R-:W2:Y:S02]  /*a8e0*/  @!P0 SYNCS.PHASECHK.TRANS64 P0, [R161+URZ+0x10], R0 ;  /* 0x00001000a10085a7 */ /* 0x000ea4000800007f */
[----:B--2---:R-:W-:Y:S05]  /*a8f0*/  @!P0 BRA `(.L_x_36) ;  /* 0xfffffffc00f08947 */ /* 0x004fea000383ffff */
[----:B------:R-:W-:Y:S05]  /*a900*/  BRA `(.L_x_340) ;  /* 0xffffff7800287947 */ /* 0x000fea000383ffff */
.L_x_301:
[----:B------:R-:W-:Y:S01]  /*a910*/  BSSY B1, `(.L_x_341) ;  /* 0x0000006000017945 */ /* 0x000fe20003800000 */
[----:B------:R-:W-:-:S07]  /*a920*/  IMAD.MOV.U32 R15, RZ, RZ, -0x1 ;  /* 0xffffffffff0f7424 */ /* 0x000fce00078e00ff */
[----:B-----5:R-:W-:Y:S05]  /*a930*/  WARPSYNC.COLLECTIVE R15, `(.L_x_342) ;  /* 0x000000000f0c7348 */ /* 0x020fea0003c00000 */
[----:B------:R-:W-:Y:S02]  /*a940*/  ELECT P6, UR62, PT ;  /* 0x00000000003e782f */ /* 0x000fe400038c0000 */
[----:B------:R-:W-:Y:S01]  /*a950*/  MOV R14, UR62 ;  /* 0x0000003e000e7c02 */ /* 0x000fe20008000f00 */
[----:B-----5:R-:W-:Y:S10]  /*a960*/  ENDCOLLECTIVE ;  /* 0x000000000000791b */ /* 0x020ff40003800000 */
.L_x_342:
[----:B------:R-:W-:Y:S05]  /*a970*/  BSYNC B1 ;  /* 0x0000000000017941 */ /* 0x000fea0003800000 */
.L_x_341:
[----:B------:R-:W-:Y:S05]  /*a980*/  BRA `(.L_x_343) ;  /* 0xffffffe400707947 */ /* 0x000fea000383ffff */
.L_x_304:
[----:B0-----:R0:W1:Y:S02]  /*a990*/  SYNCS.PHASECHK.TRANS64.TRYWAIT P1, [R10+URZ+0xb0], R5 ;  /* 0x0000b0050a0075a7 */ /* 0x001064000802017f */
[----:B-1----:R-:W-:Y:S05]  /*a9a0*/  @!P1 NANOSLEEP.SYNCS 0x989680 ;  /* 0x009896800000995d */ /* 0x002fea0003900000 */
[----:B------:R-:W1:Y:S02]  /*a9b0*/  @!P1 SYNCS.PHASECHK.TRANS64 P1, [R10+URZ+0xb0], R5 ;  /* 0x0000b0050a0095a7 */ /* 0x000e64000802007f */
[----:B-1----:R-:W-:Y:S05]  /*a9c0*/  @!P1 BRA `(.L_x_304) ;  /* 0xfffffffc00f09947 */ /* 0x002fea000383ffff */
[----:B------:R-:W-:Y:S05]  /*a9d0*/  BRA `(.L_x_344) ;  /* 0xffffffe400a87947 */ /* 0x000fea000383ffff */
.L_x_313:
[----:B------:R-:W-:Y:S01]  /*a9e0*/  BSSY B0, `(.L_x_345) ;  /* 0x0000006000007945 */ /* 0x000fe20003800000 */
[----:B------:R-:W-:-:S07]  /*a9f0*/  IMAD.MOV.U32 R15, RZ, RZ, -0x1 ;  /* 0xffffffffff0f7424 */ /* 0x000fce00078e00ff */
[----:B-----5:R-:W-:Y:S05]  /*aa00*/  WARPSYNC.COLLECTIVE R15, `(.L_x_346) ;  /* 0x000000000f0c7348 */ /* 0x020fea0003c00000 */
[----:B------:R-:W-:Y:S02]  /*aa10*/  ELECT P6, UR62, PT ;  /* 0x00000000003e782f */ /* 0x000fe400038c0000 */
[----:B------:R-:W-:Y:S01]  /*aa20*/  MOV R14, UR62 ;  /* 0x0000003e000e7c02 */ /* 0x000fe20008000f00 */
[----:B-----5:R-:W-:Y:S10]  /*aa30*/  ENDCOLLECTIVE ;  /* 0x000000000000791b */ /* 0x020ff40003800000 */
.L_x_346:
[----:B------:R-:W-:Y:S05]  /*aa40*/  BSYNC B0 ;  /* 0x0000000000007941 */ /* 0x000fea0003800000 */
.L_x_345:
[----:B------:R-:W-:Y:S05]  /*aa50*/  BRA `(.L_x_347) ;  /* 0xfffffff0001c7947 */ /* 0x000fea000383ffff */
.L_x_317:
[----:B0-----:R0:W1:Y:S02]  /*aa60*/  SYNCS.PHASECHK.TRANS64.TRYWAIT P0, [R9+URZ], R4 ;  /* 0x00000004090075a7 */ /* 0x001064000800017f */
[----:B-1----:R-:W-:Y:S05]  /*aa70*/  @!P0 NANOSLEEP.SYNCS 0x989680 ;  /* 0x009896800000895d */ /* 0x002fea0003900000 */
[----:B------:R-:W1:Y:S02]  /*aa80*/  @!P0 SYNCS.PHASECHK.TRANS64 P0, [R9+URZ], R4 ;  /* 0x00000004090085a7 */ /* 0x000e64000800007f */
[----:B-1----:R-:W-:Y:S05]  /*aa90*/  @!P0 BRA `(.L_x_317) ;  /* 0xfffffffc00f08947 */ /* 0x002fea000383ffff */
[----:B------:R-:W-:Y:S05]  /*aaa0*/  BRA `(.L_x_348) ;  /* 0xfffffff0005c7947 */ /* 0x000fea000383ffff */
.L_x_318:
[----:B0-----:R0:W1:Y:S02]  /*aab0*/  SYNCS.PHASECHK.TRANS64.TRYWAIT P0, [R8+URZ], R5 ;  /* 0x00000005080075a7 */ /* 0x001064000800017f */
[----:B-1----:R-:W-:Y:S05]  /*aac0*/  @!P0 NANOSLEEP.SYNCS 0x989680 ;  /* 0x009896800000895d */ /* 0x002fea0003900000 */
[----:B------:R-:W1:Y:S02]  /*aad0*/  @!P0 SYNCS.PHASECHK.TRANS64 P0, [R8+URZ], R5 ;  /* 0x00000005080085a7 */ /* 0x000e64000800007f */
[----:B-1----:R-:W-:Y:S05]  /*aae0*/  @!P0 BRA `(.L_x_318) ;  /* 0xfffffffc00f08947 */ /* 0x002fea000383ffff */
[----:B------:R-:W-:Y:S05]  /*aaf0*/  BRA `(.L_x_349) ;  /* 0xfffffff0006c7947 */ /* 0x000fea000383ffff */
.L_x_319:
[----:B0-----:R0:W1:Y:S02]  /*ab00*/  SYNCS.PHASECHK.TRANS64.TRYWAIT P0, [R9+URZ], R4 ;  /* 0x00000004090075a7 */ /* 0x001064000800017f */
[----:B-1----:R-:W-:Y:S05]  /*ab10*/  @!P0 NANOSLEEP.SYNCS 0x989680 ;  /* 0x009896800000895d */ /* 0x002fea0003900000 */
[----:B------:R-:W1:Y:S02]  /*ab20*/  @!P0 SYNCS.PHASECHK.TRANS64 P0, [R9+URZ], R4 ;  /* 0x00000004090085a7 */ /* 0x000e64000800007f */
[----:B-1----:R-:W-:Y:S05]  /*ab30*/  @!P0 BRA `(.L_x_319) ;  /* 0xfffffffc00f08947 */ /* 0x002fea000383ffff */
[----:B------:R-:W-:Y:S05]  /*ab40*/  BRA `(.L_x_350) ;  /* 0xfffffff0007c7947 */ /* 0x000fea000383ffff */
.L_x_320:
[----:B0-----:R0:W1:Y:S02]  /*ab50*/  SYNCS.PHASECHK.TRANS64.TRYWAIT P0, [R8+URZ], R5 ;  /* 0x00000005080075a7 */ /* 0x001064000800017f */
[----:B-1----:R-:W-:Y:S05]  /*ab60*/  @!P0 NANOSLEEP.SYNCS 0x989680 ;  /* 0x009896800000895d */ /* 0x002fea0003900000 */
[----:B------:R-:W1:Y:S02]  /*ab70*/  @!P0 SYNCS.PHASECHK.TRANS64 P0, [R8+URZ], R5 ;  /* 0x00000005080085a7 */ /* 0x000e64000800007f */
[----:B-1----:R-:W-:Y:S05]  /*ab80*/  @!P0 BRA `(.L_x_320) ;  /* 0xfffffffc00f08947 */ /* 0x002fea000383ffff */
[----:B------:R-:W-:Y:S05]  /*ab90*/  BRA `(.L_x_351) ;  /* 0xfffffff0008c7947 */ /* 0x000fea000383ffff */
.L_x_321:
[----:B0-----:R0:W1:Y:S02]  /*aba0*/  SYNCS.PHASECHK.TRANS64.TRYWAIT P0, [R9+URZ], R4 ;  /* 0x00000004090075a7 */ /* 0x001064000800017f */
[----:B-1----:R-:W-:Y:S05]  /*abb0*/  @!P0 NANOSLEEP.SYNCS 0x989680 ;  /* 0x009896800000895d */ /* 0x002fea0003900000 */
[----:B------:R-:W1:Y:S02]  /*abc0*/  @!P0 SYNCS.PHASECHK.TRANS64 P0, [R9+URZ], R4 ;  /* 0x00000004090085a7 */ /* 0x000e64000800007f */
[----:B-1----:R-:W-:Y:S05]  /*abd0*/  @!P0 BRA `(.L_x_321) ;  /* 0xfffffffc00f08947 */ /* 0x002fea000383ffff */
[----:B------:R-:W-:Y:S05]  /*abe0*/  BRA `(.L_x_352) ;  /* 0xfffffff0009c7947 */ /* 0x000fea000383ffff */
.L_x_322:
[----:B0-----:R0:W1:Y:S02]  /*abf0*/  SYNCS.PHASECHK.TRANS64.TRYWAIT P0, [R8+URZ], R5 ;  /* 0x00000005080075a7 */ /* 0x001064000800017f */
[----:B-1----:R-:W-:Y:S05]  /*ac00*/  @!P0 NANOSLEEP.SYNCS 0x989680 ;  /* 0x009896800000895d */ /* 0x002fea0003900000 */
[----:B------:R-:W1:Y:S02]  /*ac10*/  @!P0 SYNCS.PHASECHK.TRANS64 P0, [R8+URZ], R5 ;  /* 0x00000005080085a7 */ /* 0x000e64000800007f */
[----:B-1----:R-:W-:Y:S05]  /*ac20*/  @!P0 BRA `(.L_x_322) ;  /* 0xfffffffc00f08947 */ /* 0x002fea000383ffff */
[----:B------:R-:W-:Y:S05]  /*ac30*/  BRA `(.L_x_353) ;  /* 0xfffffff000ac7947 */ /* 0x000fea000383ffff */
.L_x_323:
[----:B0-----:R0:W1:Y:S02]  /*ac40*/  SYNCS.PHASECHK.TRANS64.TRYWAIT P0, [R9+URZ], R4 ;  /* 0x00000004090075a7 */ /* 0x001064000800017f */
[----:B-1----:R-:W-:Y:S05]  /*ac50*/  @!P0 NANOSLEEP.SYNCS 0x989680 ;  /* 0x009896800000895d */ /* 0x002fea0003900000 */
[----:B------:R-:W1:Y:S02]  /*ac60*/  @!P0 SYNCS.PHASECHK.TRANS64 P0, [R9+URZ], R4 ;  /* 0x00000004090085a7 */ /* 0x000e64000800007f */
[----:B-1----:R-:W-:Y:S05]  /*ac70*/  @!P0 BRA `(.L_x_323) ;  /* 0xfffffffc00f08947 */ /* 0x002fea000383ffff */
[----:B------:R-:W-:Y:S05]  /*ac80*/  BRA `(.L_x_354) ;  /* 0xfffffff000bc7947 */ /* 0x000fea000383ffff */
.L_x_324:
[----:B0-----:R0:W1:Y:S02]  /*ac90*/  SYNCS.PHASECHK.TRANS64.TRYWAIT P0, [R8+URZ], R5 ;  /* 0x00000005080075a7 */ /* 0x001064000800017f */
[----:B-1----:R-:W-:Y:S05]  /*aca0*/  @!P0 NANOSLEEP.SYNCS 0x989680 ;  /* 0x009896800000895d */ /* 0x002fea0003900000 */
[----:B------:R-:W1:Y:S02]  /*acb0*/  @!P0 SYNCS.PHASECHK.TRANS64 P0, [R8+URZ], R5 ;  /* 0x00000005080085a7 */ /* 0x000e64000800007f */
[----:B-1----:R-:W-:Y:S05]  /*acc0*/  @!P0 BRA `(.L_x_324) ;  /* 0xfffffffc00f08947 */ /* 0x002fea000383ffff */
[----:B------:R-:W-:Y:S05]  /*acd0*/  BRA `(.L_x_355) ;  /* 0xfffffff000cc7947 */ /* 0x000fea000383ffff */
.L_x_325:
[----:B0-----:R0:W1:Y:S02]  /*ace0*/  SYNCS.PHASECHK.TRANS64.TRYWAIT P0, [R9+URZ], R4 ;  /* 0x00000004090075a7 */ /* 0x001064000800017f */
[----:B-1----:R-:W-:Y:S05]  /*acf0*/  @!P0 NANOSLEEP.SYNCS 0x989680 ;  /* 0x009896800000895d */ /* 0x002fea0003900000 */
[----:B------:R-:W1:Y:S02]  /*ad00*/  @!P0 SYNCS.PHASECHK.TRANS64 P0, [R9+URZ], R4 ;  /* 0x00000004090085a7 */ /* 0x000e64000800007f */
[----:B-1----:R-:W-:Y:S05]  /*ad10*/  @!P0 BRA `(.L_x_325) ;  /* 0xfffffffc00f08947 */ /* 0x002fea000383ffff */
[----:B------:R-:W-:Y:S05]  /*ad20*/  BRA `(.L_x_356) ;  /* 0xfffffff000dc7947 */ /* 0x000fea000383ffff */
.L_x_326:
[----:B0-----:R0:W1:Y:S02]  /*ad30*/  SYNCS.PHASECHK.TRANS64.TRYWAIT P0, [R8+URZ], R5 ;  /* 0x00000005080075a7 */ /* 0x001064000800017f */
[----:B-1----:R-:W-:Y:S05]  /*ad40*/  @!P0 NANOSLEEP.SYNCS 0x989680 ;  /* 0x009896800000895d */ /* 0x002fea0003900000 */
[----:B------:R-:W1:Y:S02]  /*ad50*/  @!P0 SYNCS.PHASECHK.TRANS64 P0, [R8+URZ], R5 ;  /* 0x00000005080085a7 */ /* 0x000e64000800007f */
[----:B-1----:R-:W-:Y:S05]  /*ad60*/  @!P0 BRA `(.L_x_326) ;  /* 0xfffffffc00f08947 */ /* 0x002fea000383ffff */
[----:B------:R-:W-:Y:S05]  /*ad70*/  BRA `(.L_x_357) ;  /* 0xfffffff000ec7947 */ /* 0x000fea000383ffff */
.L_x_327:
[----:B0-----:R0:W1:Y:S02]  /*ad80*/  SYNCS.PHASECHK.TRANS64.TRYWAIT P0, [R9+URZ], R4 ;  /* 0x00000004090075a7 */ /* 0x001064000800017f */
[----:B-1----:R-:W-:Y:S05]  /*ad90*/  @!P0 NANOSLEEP.SYNCS 0x989680 ;  /* 0x009896800000895d */ /* 0x002fea0003900000 */
[----:B------:R-:W1:Y:S02]  /*ada0*/  @!P0 SYNCS.PHASECHK.TRANS64 P0, [R9+URZ], R4 ;  /* 0x00000004090085a7 */ /* 0x000e64000800007f */
[----:B-1----:R-:W-:Y:S05]  /*adb0*/  @!P0 BRA `(.L_x_327) ;  /* 0xfffffffc00f08947 */ /* 0x002fea000383ffff */
[----:B------:R-:W-:Y:S05]  /*adc0*/  BRA `(.L_x_358) ;  /* 0xfffffff000fc7947 */ /* 0x000fea000383ffff */
.L_x_328:
[----:B0-----:R0:W1:Y:S02]  /*add0*/  SYNCS.PHASECHK.TRANS64.TRYWAIT P0, [R8+URZ], R5 ;  /* 0x00000005080075a7 */ /* 0x001064000800017f */
[----:B-1----:R-:W-:Y:S05]  /*ade0*/  @!P0 NANOSLEEP.SYNCS 0x989680 ;  /* 0x009896800000895d */ /* 0x002fea0003900000 */
[----:B------:R-:W1:Y:S02]  /*adf0*/  @!P0 SYNCS.PHASECHK.TRANS64 P0, [R8+URZ], R5 ;  /* 0x00000005080085a7 */ /* 0x000e64000800007f */
[----:B-1----:R-:W-:Y:S05]  /*ae00*/  @!P0 BRA `(.L_x_328) ;  /* 0xfffffffc00f08947 */ /* 0x002fea000383ffff */
[----:B------:R-:W-:Y:S05]  /*ae10*/  BRA `(.L_x_359) ;  /* 0xfffffff4000c7947 */ /* 0x000fea000383ffff */
.L_x_329:
[----:B0-----:R0:W1:Y:S02]  /*ae20*/  SYNCS.PHASECHK.TRANS64.TRYWAIT P0, [R9+URZ], R4 ;  /* 0x00000004090075a7 */ /* 0x001064000800017f */
[----:B-1----:R-:W-:Y:S05]  /*ae30*/  @!P0 NANOSLEEP.SYNCS 0x989680 ;  /* 0x009896800000895d */ /* 0x002fea0003900000 */
[----:B------:R-:W1:Y:S02]  /*ae40*/  @!P0 SYNCS.PHASECHK.TRANS64 P0, [R9+URZ], R4 ;  /* 0x00000004090085a7 */ /* 0x000e64000800007f */
[----:B-1----:R-:W-:Y:S05]  /*ae50*/  @!P0 BRA `(.L_x_329) ;  /* 0xfffffffc00f08947 */ /* 0x002fea000383ffff */
[----:B------:R-:W-:Y:S05]  /*ae60*/  BRA `(.L_x_360) ;  /* 0xfffffff4001c7947 */ /* 0x000fea000383ffff */
.L_x_330:
[----:B0-----:R0:W1:Y:S02]  /*ae70*/  SYNCS.PHASECHK.TRANS64.TRYWAIT P0, [R8+URZ], R5 ;  /* 0x00000005080075a7 */ /* 0x001064000800017f */
[----:B-1----:R-:W-:Y:S05]  /*ae80*/  @!P0 NANOSLEEP.SYNCS 0x989680 ;  /* 0x009896800000895d */ /* 0x002fea0003900000 */
[----:B------:R-:W1:Y:S02]  /*ae90*/  @!P0 SYNCS.PHASECHK.TRANS64 P0, [R8+URZ], R5 ;  /* 0x00000005080085a7 */ /* 0x000e64000800007f */
[----:B-1----:R-:W-:Y:S05]  /*aea0*/  @!P0 BRA `(.L_x_330) ;  /* 0xfffffffc00f08947 */ /* 0x002fea000383ffff */
[----:B------:R-:W-:Y:S05]  /*aeb0*/  BRA `(.L_x_361) ;  /* 0xfffffff4002c7947 */ /* 0x000fea000383ffff */
.L_x_331:
[----:B0-----:R0:W1:Y:S02]  /*aec0*/  SYNCS.PHASECHK.TRANS64.TRYWAIT P0, [R9+URZ], R4 ;  /* 0x00000004090075a7 */ /* 0x001064000800017f */
[----:B-1----:R-:W-:Y:S05]  /*aed0*/  @!P0 NANOSLEEP.SYNCS 0x989680 ;  /* 0x009896800000895d */ /* 0x002fea0003900000 */
[----:B------:R-:W1:Y:S02]  /*aee0*/  @!P0 SYNCS.PHASECHK.TRANS64 P0, [R9+URZ], R4 ;  /* 0x00000004090085a7 */ /* 0x000e64000800007f */
[----:B-1----:R-:W-:Y:S05]  /*aef0*/  @!P0 BRA `(.L_x_331) ;  /* 0xfffffffc00f08947 */ /* 0x002fea000383ffff */
[----:B------:R-:W-:Y:S05]  /*af00*/  BRA `(.L_x_362) ;  /* 0xfffffff4003c7947 */ /* 0x000fea000383ffff */
.L_x_332:
[----:B0-----:R0:W1:Y:S02]  /*af10*/  SYNCS.PHASECHK.TRANS64.TRYWAIT P0, [R8+URZ], R5 ;  /* 0x00000005080075a7 */ /* 0x001064000800017f */
[----:B-1----:R-:W-:Y:S05]  /*af20*/  @!P0 NANOSLEEP.SYNCS 0x989680 ;  /* 0x009896800000895d */ /* 0x002fea0003900000 */
[----:B------:R-:W1:Y:S02]  /*af30*/  @!P0 SYNCS.PHASECHK.TRANS64 P0, [R8+URZ], R5 ;  /* 0x00000005080085a7 */ /* 0x000e64000800007f */
[----:B-1----:R-:W-:Y:S05]  /*af40*/  @!P0 BRA `(.L_x_332) ;  /* 0xfffffffc00f08947 */ /* 0x002fea000383ffff */
[----:B------:R-:W-:Y:S05]  /*af50*/  BRA `(.L_x_363) ;  /* 0xfffffff4004c7947 */ /* 0x000fea000383ffff */
.L_x_333:
[----:B0-----:R0:W1:Y:S02]  /*af60*/  SYNCS.PHASECHK.TRANS64.TRYWAIT P0, [R9+URZ], R4 ;  /* 0x00000004090075a7 */ /* 0x001064000800017f */
[----:B-1----:R-:W-:Y:S05]  /*af70*/  @!P0 NANOSLEEP.SYNCS 0x989680 ;  /* 0x009896800000895d */ /* 0x002fea0003900000 */
[----:B------:R-:W1:Y:S02]  /*af80*/  @!P0 SYNCS.PHASECHK.TRANS64 P0, [R9+URZ], R4 ;  /* 0x00000004090085a7 */ /* 0x000e64000800007f */
[----:B-1----:R-:W-:Y:S05]  /*af90*/  @!P0 BRA `(.L_x_333) ;  /* 0xfffffffc00f08947 */ /* 0x002fea000383ffff */
[----:B------:R-:W-:Y:S05]  /*afa0*/  BRA `(.L_x_364) ;  /* 0xfffffff4005c7947 */ /* 0x000fea000383ffff */
.L_x_334:
[----:B0-----:R0:W1:Y:S02]  /*afb0*/  SYNCS.PHASECHK.TRANS64.TRYWAIT P0, [R8+URZ], R5 ;  /* 0x00000005080075a7 */ /* 0x001064000800017f */
[----:B-1----:R-:W-:Y:S05]  /*afc0*/  @!P0 NANOSLEEP.SYNCS 0x989680 ;  /* 0x009896800000895d */ /* 0x002fea0003900000 */
[----:B------:R-:W1:Y:S02]  /*afd0*/  @!P0 SYNCS.PHASECHK.TRANS64 P0, [R8+URZ], R5 ;  /* 0x00000005080085a7 */ /* 0x000e64000800007f */
[----:B-1----:R-:W-:Y:S05]  /*afe0*/  @!P0 BRA `(.L_x_334) ;  /* 0xfffffffc00f08947 */ /* 0x002fea000383ffff */
[----:B------:R-:W-:Y:S05]  /*aff0*/  BRA `(.L_x_365) ;  /* 0xfffffff4006c7947 */ /* 0x000fea000383ffff */
.L_x_335:
[----:B0-----:R0:W1:Y:S02]  /*b000*/  SYNCS.PHASECHK.TRANS64.TRYWAIT P0, [R9+URZ], R4 ;  /* 0x00000004090075a7 */ /* 0x001064000800017f */
[----:B-1----:R-:W-:Y:S05]  /*b010*/  @!P0 NANOSLEEP.SYNCS 0x989680 ;  /* 0x009896800000895d */ /* 0x002fea0003900000 */
[----:B------:R-:W1:Y:S02]  /*b020*/  @!P0 SYNCS.PHASECHK.TRANS64 P0, [R9+URZ], R4 ;  /* 0x00000004090085a7 */ /* 0x000e64000800007f */
[----:B-1----:R-:W-:Y:S05]  /*b030*/  @!P0 BRA `(.L_x_335) ;  /* 0xfffffffc00f08947 */ /* 0x002fea000383ffff */
[----:B------:R-:W-:Y:S05]  /*b040*/  BRA `(.L_x_366) ;  /* 0xfffffff4007c7947 */ /* 0x000fea000383ffff */
.L_x_336:
[----:B0-----:R0:W1:Y:S02]  /*b050*/  SYNCS.PHASECHK.TRANS64.TRYWAIT P0, [R8+URZ], R5 ;  /* 0x00000005080075a7 */ /* 0x001064000800017f */
[----:B-1----:R-:W-:Y:S05]  /*b060*/  @!P0 NANOSLEEP.SYNCS 0x989680 ;  /* 0x009896800000895d */ /* 0x002fea0003900000 */
[----:B------:R-:W1:Y:S02]  /*b070*/  @!P0 SYNCS.PHASECHK.TRANS64 P0, [R8+URZ], R5 ;  /* 0x00000005080085a7 */ /* 0x000e64000800007f */
[----:B-1----:R-:W-:Y:S05]  /*b080*/  @!P0 BRA `(.L_x_336) ;  /* 0xfffffffc00f08947 */ /* 0x002fea000383ffff */
[----:B------:R-:W-:Y:S05]  /*b090*/  BRA `(.L_x_367) ;  /* 0xfffffff4008c7947 */ /* 0x000fea000383ffff */
.L_x_337:
[----:B-1----:R1:W2:Y:S02]  /*b0a0*/  SYNCS.PHASECHK.TRANS64.TRYWAIT P0, [R11+URZ], R6 ;  /* 0x000000060b0075a7 */ /* 0x0022a4000800017f */
[----:B--2---:R-:W-:Y:S05]  /*b0b0*/  @!P0 NANOSLEEP.SYNCS 0x989680 ;  /* 0x009896800000895d */ /* 0x004fea0003900000 */
[----:B------:R-:W2:Y:S02]  /*b0c0*/  @!P0 SYNCS.PHASECHK.TRANS64 P0, [R11+URZ], R6 ;  /* 0x000000060b0085a7 */ /* 0x000ea4000800007f */
[----:B--2---:R-:W-:Y:S05]  /*b0d0*/  @!P0 BRA `(.L_x_337) ;  /* 0xfffffffc00f08947 */ /* 0x004fea000383ffff */
[----:B------:R-:W-:Y:S05]  /*b0e0*/  BRA `(.L_x_368) ;  /* 0xfffffff400947947 */ /* 0x000fea000383ffff */
.L_x_369:
[----:B------:R-:W-:-:S00]  /*b0f0*/  BRA `(.L_x_369) ;  /* 0xfffffffc00fc7947 */ /* 0x000fc0000383ffff */
[----:B------:R-:W-:-:S00]  /*b100*/  NOP ;  /* 0x0000000000007918 */ /* 0x000fc00000000000 */
[----:B------:R-:W-:-:S00]  /*b110*/  NOP ;  /* 0x0000000000007918 */ /* 0x000fc00000000000 */
[----:B------:R-:W-:-:S00]  /*b120*/  NOP ;  /* 0x0000000000007918 */ /* 0x000fc00000000000 */
[----:B------:R-:W-:-:S00]  /*b130*/  NOP ;  /* 0x0000000000007918 */ /* 0x000fc00000000000 */
[----:B------:R-:W-:-:S00]  /*b140*/  NOP ;  /* 0x0000000000007918 */ /* 0x000fc00000000000 */
[----:B------:R-:W-:-:S00]  /*b150*/  NOP ;  /* 0x0000000000007918 */ /* 0x000fc00000000000 */
[----:B------:R-:W-:-:S00]  /*b160*/  NOP ;  /* 0x0000000000007918 */ /* 0x000fc00000000000 */
[----:B------:R-:W-:-:S00]  /*b170*/  NOP ;  /* 0x0000000000007918 */ /* 0x000fc00000000000 */
.L_x_370:


//--------------------- .nv.global.init           --------------------------
	.section	.nv.global.init,"aw",@progbits
.nv.global.init:
	.type		$str$22,@object
	.size		$str$22,($str$23 - $str$22)
$str$22:
        /*0000*/ 	.byte	0x6b, 0x5f, 0x74, 0x69, 0x6c, 0x65, 0x5f, 0x63, 0x6f, 0x75, 0x6e, 0x74, 0x20, 0x3e, 0x3d, 0x20
        /*0010*/ 	.byte	0x31, 0x00
	.type		$str$23,@object
	.size		$str$23,(__unnamed_1 - $str$23)
$str$23:
        /*0012*/ 	.byte	0x2f, 0x74, 0x6d, 0x70, 0x2f, 0x63, 0x75, 0x74, 0x6c, 0x61, 0x73, 0x73, 0x5f, 0x73, 0x77, 0x65
        /*0022*/ 	.byte	0x65, 0x70, 0x5f, 0x73, 0x72, 0x63, 0x2f, 0x69, 0x6e, 0x63, 0x6c, 0x75, 0x64, 0x65, 0x2f, 0x63
        /*0032*/ 	.byte	0x75, 0x74, 0x6c, 0x61, 0x73, 0x73, 0x2f, 0x67, 0x65, 0x6d, 0x6d, 0x2f, 0x63, 0x6f, 0x6c, 0x6c
        /*0042*/ 	.byte	0x65, 0x63, 0x74, 0x69, 0x76, 0x65, 0x2f, 0x73, 0x6d, 0x39, 0x30, 0x5f, 0x6d, 0x6d, 0x61, 0x5f
        /*0052*/ 	.byte	0x74, 0x6d, 0x61, 0x5f, 0x67, 0x6d, 0x6d, 0x61, 0x5f, 0x73, 0x73, 0x5f, 0x77, 0x61, 0x72, 0x70
        /*0062*/ 	.byte	0x73, 0x70, 0x65, 0x63, 0x69, 0x61, 0x6c, 0x69, 0x7a, 0x65, 0x64, 0x2e, 0x68, 0x70, 0x70, 0x00
	.type		__unnamed_1,@object
	.size		__unnamed_1,(.L_0 - __unnamed_1)
__unnamed_1:
        /*0072*/ 	.byte	0x76, 0x6f, 0x69, 0x64, 0x20, 0x63, 0x75, 0x74, 0x6c, 0x61, 0x73, 0x73, 0x3a, 0x3a, 0x67, 0x65
        /* <DEDUP_REMOVED lines=173> */
        /*0b52*/ 	.byte	0x00
.L_0:


//--------------------- .nv.shared._ZN7cutlass13device_kernelINS_4gemm6kernel13GemmUniversalIN4cute5tupleIJiiiiEEENS1_10collective13CollectiveMmaINS1_34MainloopSm90TmaGmmaWarpSpecializedILi22ENS5_IJNS4_1CILi4EEESB_NSA_ILi1EEEEEENS1_32KernelTmaWarpSpecializedPingpongEEENS5_IJNSA_ILi64EEENSA_ILi256EEENSA_ILi32EEEEEEaNS5_IJlSC_lEEEaSK_NS4_8TiledMMAINS4_8MMA_AtomIJNS4_4SM904GMMA27MMA_64x256x32_S32S8S8_SS_TNEEEENS4_6LayoutINS5_IJSC_SC_SC_EEENS5_IJNSA_ILi0EEEST_ST_EEEEENS5_IJNS4_10UnderscoreESW_SW_EEEEENS4_23SM90_TMA_LOAD_MULTICASTENS4_14ComposedLayoutINS4_7SwizzleILi1ELi4ELi3EEENS4_18smem_ptr_flag_bitsILi8EEENSR_INS5_IJNSA_ILi8EEESI_EEENS5_IJSI_SC_EEEEEEEvNS4_8identityESZ_S19_vS1A_EENS_8epilogue10collective6detail29Sm90TmaWarpSpecializedAdapterINS1D_15DefaultEpilogueIaSK_SK_NS1C_6thread17LinearCombinationIaLi1EiiLNS1H_9ScaleType4KindE0ELNS_15FloatRoundStyleE2EaEENS1_15EpilogueDefaultEEEEEvvEEEEvNT_6ParamsE --------------------------
	.section	.nv.shared._ZN7cutlass13device_kernelINS_4gemm6kernel13GemmUniversalIN4cute5tupleIJiiiiEEENS1_10collective13CollectiveMmaINS1_34MainloopSm90TmaGmmaWarpSpecializedILi22ENS5_IJNS4_1CILi4EEESB_NSA_ILi1EEEEEENS1_32KernelTmaWarpSpecializedPingpongEEENS5_IJNSA_ILi64EEENSA_ILi256EEENSA_ILi32EEEEEEaNS5_IJlSC_lEEEaSK_NS4_8TiledMMAINS4_8MMA_AtomIJNS4_4SM904GMMA27MMA_64x256x32_S32S8S8_SS_TNEEEENS4_6LayoutINS5_IJSC_SC_SC_EEENS5_IJNSA_ILi0EEEST_ST_EEEEENS5_IJNS4_10UnderscoreESW_SW_EEEEENS4_23SM90_TMA_LOAD_MULTICASTENS4_14ComposedLayoutINS4_7SwizzleILi1ELi4ELi3EEENS4_18smem_ptr_flag_bitsILi8EEENSR_INS5_IJNSA_ILi8EEESI_EEENS5_IJSI_SC_EEEEEEEvNS4_8identityESZ_S19_vS1A_EENS_8epilogue10collective6detail29Sm90TmaWarpSpecializedAdapterINS1D_15DefaultEpilogueIaSK_SK_NS1C_6thread17LinearCombinationIaLi1EiiLNS1H_9ScaleType4KindE0ELNS_15FloatRoundStyleE2EaEENS1_15EpilogueDefaultEEEEEvvEEEEvNT_6ParamsE,"aw",@nobits
	.sectionflags	@""
	.align	16
	.zero		1024


//--------------------- .nv.shared.reserved.0     --------------------------
	.section	.nv.shared.reserved.0,"aw",@nobits
	.weak		__nv_reservedSMEM_offset_0_alias
	.size		__nv_reservedSMEM_offset_0_alias, 0, 0
	.other		__nv_reservedSMEM_offset_0_alias,@"STO_CUDA_RESERVED_SHARED STV_DEFAULT"
__nv_reservedSMEM_offset_0_alias:
	.zero		0


//--------------------- .nv.global                --------------------------
	.section	.nv.global,"aw",@nobits
.nv.global:
	.type		_ZN40_INTERNAL_0cb84622_4_k_cu_593f14ca_285654cute1_E,@object
	.size		_ZN40_INTERNAL_0cb84622_4_k_cu_593f14ca_285654cute1_E,(_ZN40_INTERNAL_0cb84622_4_k_cu_593f14ca_285654cuda3std3__45__cpo6cbeginE - _ZN40_INTERNAL_0cb84622_4_k_cu_593f14ca_285654cute1_E)
_ZN40_INTERNAL_0cb84622_4_k_cu_593f14ca_285654cute1_E:
	.zero		1
	.type		_ZN40_INTERNAL_0cb84622_4_k_cu_593f14ca_285654cuda3std3__45__cpo6cbeginE,@object
	.size		_ZN40_INTERNAL_0cb84622_4_k_cu_593f14ca_285654cuda3std3__45__cpo6cbeginE,(_ZN40_INTERNAL_0cb84622_4_k_cu_593f14ca_285654cuda3std3__48in_placeE - _ZN40_INTERNAL_0cb84622_4_k_cu_593f14ca_285654cuda3std3__45__cpo6cbeginE)
_ZN40_INTERNAL_0cb84622_4_k_cu_593f14ca_285654cuda3std3__45__cpo6cbeginE:
	.zero		1
	.type		_ZN40_INTERNAL_0cb84622_4_k_cu_593f14ca_285654cuda3std3__48in_placeE,@object
	.size		_ZN40_INTERNAL_0cb84622_4_k_cu_593f14ca_285654cuda3std3__48in_placeE,(_ZN40_INTERNAL_0cb84622_4_k_cu_593f14ca_285654cuda3std6ranges3__45__cpo9iter_moveE - _ZN40_INTERNAL_0cb84622_4_k_cu_593f14ca_285654cuda3std3__48in_placeE)
_ZN40_INTERNAL_0cb84622_4_k_cu_593f14ca_285654cuda3std3__48in_placeE:
	.zero		1
	.type		_ZN40_INTERNAL_0cb84622_4_k_cu_593f14ca_285654cuda3std6ranges3__45__cpo9iter_moveE,@object
	.size		_ZN40_INTERNAL_0cb84622_4_k_cu_593f14ca_285654cuda3std6ranges3__45__cpo9iter_moveE,(_ZN40_INTERNAL_0cb84622_4_k_cu_593f14ca_285654cuda3std3__45__cpo5beginE - _ZN40_INTERNAL_0cb84622_4_k_cu_593f14ca_285654cuda3std6ranges3__45__cpo9iter_moveE)
_ZN40_INTERNAL_0cb84622_4_k_cu_593f14ca_285654cuda3std6ranges3__45__cpo9iter_moveE:
	.zero		1
	.type		_ZN40_INTERNAL_0cb84622_4_k_cu_593f14ca_285654cuda3std3__45__cpo5beginE,@object
	.size		_ZN40_INTERNAL_0cb84622_4_k_cu_593f14ca_285654cuda3std3__45__cpo5beginE,(_ZN40_INTERNAL_0cb84622_4_k_cu_593f14ca_285654cuda3std3__442_GLOBAL__N__0cb84622_4_k_cu_593f14ca_285656ignoreE - _ZN40_INTERNAL_0cb84622_4_k_cu_593f14ca_285654cuda3std3__45__cpo5beginE)
_ZN40_INTERNAL_0cb84622_4_k_cu_593f14ca_285654cuda3std3__45__cpo5beginE:
	.zero		1
	.type		_ZN40_INTERNAL_0cb84622_4_k_cu_593f14ca_285654cuda3std3__442_GLOBAL__N__0cb84622_4_k_cu_593f14ca_285656ignoreE,@object
	.size		_ZN40_INTERNAL_0cb84622_4_k_cu_593f14ca_285654cuda3std3__442_GLOBAL__N__0cb84622_4_k_cu_593f14ca_285656ignoreE,(_ZN40_INTERNAL_0cb84622_4_k_cu_593f14ca_285654cute7productE - _ZN40_INTERNAL_0cb84622_4_k_cu_593f14ca_285654cuda3std3__442_GLOBAL__N__0cb84622_4_k_cu_593f14ca_285656ignoreE)
_ZN40_INTERNAL_0cb84622_4_k_cu_593f14ca_285654cuda3std3__442_GLOBAL__N__0cb84622_4_k_cu_593f14ca_285656ignoreE:
	.zero		1
	.type		_ZN40_INTERNAL_0cb84622_4_k_cu_593f14ca_285654cute7productE,@object
	.size		_ZN40_INTERNAL_0cb84622_4_k_cu_593f14ca_285654cute7productE,(_ZN40_INTERNAL_0cb84622_4_k_cu_593f14ca_285654cuda3std3__45__cpo3endE - _ZN40_INTERNAL_0cb84622_4_k_cu_593f14ca_285654cute7productE)
_ZN40_INTERNAL_0cb84622_4_k_cu_593f14ca_285654cute7productE:
	.zero		1
	.type		_ZN40_INTERNAL_0cb84622_4_k_cu_593f14ca_285654cuda3std3__45__cpo3endE,@object
	.size		_ZN40_INTERNAL_0cb84622_4_k_cu_593f14ca_285654cuda3std3__45__cpo3endE,(_ZN40_INTERNAL_0cb84622_4_k_cu_593f14ca_285654cuda3std3__419piecewise_constructE - _ZN40_INTERNAL_0cb84622_4_k_cu_593f14ca_285654cuda3std3__45__cpo3endE)
_ZN40_INTERNAL_0cb84622_4_k_cu_593f14ca_285654cuda3std3__45__cpo3endE:
	.zero		1
	.type		_ZN40_INTERNAL_0cb84622_4_k_cu_593f14ca_285654cuda3std3__419piecewise_constructE,@object
	.size		_ZN40_INTERNAL_0cb84622_4_k_cu_593f14ca_285654cuda3std3__419piecewise_constructE,(_ZN40_INTERNAL_0cb84622_4_k_cu_593f14ca_285654cuda3std3__45__cpo4cendE - _ZN40_INTERNAL_0cb84622_4_k_cu_593f14ca_285654cuda3std3__419piecewise_constructE)
_ZN40_INTERNAL_0cb84622_4_k_cu_593f14ca_285654cuda3std3__419piecewise_constructE:
	.zero		1
	.type		_ZN40_INTERNAL_0cb84622_4_k_cu_593f14ca_285654cuda3std3__45__cpo4cendE,@object
	.size		_ZN40_INTERNAL_0cb84622_4_k_cu_593f14ca_285654cuda3std3__45__cpo4cendE,(_ZN40_INTERNAL_0cb84622_4_k_cu_593f14ca_285654cuda3std6ranges3__45__cpo4swapE - _ZN40_INTERNAL_0cb84622_4_k_cu_593f14ca_285654cuda3std3__45__cpo4cendE)
_ZN40_INTERNAL_0cb84622_4_k_cu_593f14ca_285654cuda3std3__45__cpo4cendE:
	.zero		1
	.type		_ZN40_INTERNAL_0cb84622_4_k_cu_593f14ca_285654cuda3std6ranges3__45__cpo4swapE,@object
	.size		_ZN40_INTERNAL_0cb84622_4_k_cu_593f14ca_285654cuda3std6ranges3__45__cpo4swapE,(.L_8 - _ZN40_INTERNAL_0cb84622_4_k_cu_593f14ca_285654cuda3std6ranges3__45__cpo4swapE)
_ZN40_INTERNAL_0cb84622_4_k_cu_593f14ca_285654cuda3std6ranges3__45__cpo4swapE:
	.zero		1
.L_8:


//--------------------- .nv.constant0._ZN7cutlass13device_kernelINS_4gemm6kernel13GemmUniversalIN4cute5tupleIJiiiiEEENS1_10collective13CollectiveMmaINS1_34MainloopSm90TmaGmmaWarpSpecializedILi22ENS5_IJNS4_1CILi4EEESB_NSA_ILi1EEEEEENS1_32KernelTmaWarpSpecializedPingpongEEENS5_IJNSA_ILi64EEENSA_ILi256EEENSA_ILi32EEEEEEaNS5_IJlSC_lEEEaSK_NS4_8TiledMMAINS4_8MMA_AtomIJNS4_4SM904GMMA27MMA_64x256x32_S32S8S8_SS_TNEEEENS4_6LayoutINS5_IJSC_SC_SC_EEENS5_IJNSA_ILi0EEEST_ST_EEEEENS5_IJNS4_10UnderscoreESW_SW_EEEEENS4_23SM90_TMA_LOAD_MULTICASTENS4_14ComposedLayoutINS4_7SwizzleILi1ELi4ELi3EEENS4_18smem_ptr_flag_bitsILi8EEENSR_INS5_IJNSA_ILi8EEESI_EEENS5_IJSI_SC_EEEEEEEvNS4_8identityESZ_S19_vS1A_EENS_8epilogue10collective6detail29Sm90TmaWarpSpecializedAdapterINS1D_15DefaultEpilogueIaSK_SK_NS1C_6thread17LinearCombinationIaLi1EiiLNS1H_9ScaleType4KindE0ELNS_15FloatRoundStyleE2EaEENS1_15EpilogueDefaultEEEEEvvEEEEvNT_6ParamsE --------------------------
	.section	.nv.constant0._ZN7cutlass13device_kernelINS_4gemm6kernel13GemmUniversalIN4cute5tupleIJiiiiEEENS1_10collective13CollectiveMmaINS1_34MainloopSm90TmaGmmaWarpSpecializedILi22ENS5_IJNS4_1CILi4EEESB_NSA_ILi1EEEEEENS1_32KernelTmaWarpSpecializedPingpongEEENS5_IJNSA_ILi64EEENSA_ILi256EEENSA_ILi32EEEEEEaNS5_IJlSC_lEEEaSK_NS4_8TiledMMAINS4_8MMA_AtomIJNS4_4SM904GMMA27MMA_64x256x32_S32S8S8_SS_TNEEEENS4_6LayoutINS5_IJSC_SC_SC_EEENS5_IJNSA_ILi0EEEST_ST_EEEEENS5_IJNS4_10UnderscoreESW_SW_EEEEENS4_23SM90_TMA_LOAD_MULTICASTENS4_14ComposedLayoutINS4_7SwizzleILi1ELi4ELi3EEENS4_18smem_ptr_flag_bitsILi8EEENSR_INS5_IJNSA_ILi8EEESI_EEENS5_IJSI_SC_EEEEEEEvNS4_8identityESZ_S19_vS1A_EENS_8epilogue10collective6detail29Sm90TmaWarpSpecializedAdapterINS1D_15DefaultEpilogueIaSK_SK_NS1C_6thread17LinearCombinationIaLi1EiiLNS1H_9ScaleType4KindE0ELNS_15FloatRoundStyleE2EaEENS1_15EpilogueDefaultEEEEEvvEEEEvNT_6ParamsE,"a",@progbits
	.sectionflags	@""
	.align	4
.nv.constant0._ZN7cutlass13device_kernelINS_4gemm6kernel13GemmUniversalIN4cute5tupleIJiiiiEEENS1_10collective13CollectiveMmaINS1_34MainloopSm90TmaGmmaWarpSpecializedILi22ENS5_IJNS4_1CILi4EEESB_NSA_ILi1EEEEEENS1_32KernelTmaWarpSpecializedPingpongEEENS5_IJNSA_ILi64EEENSA_ILi256EEENSA_ILi32EEEEEEaNS5_IJlSC_lEEEaSK_NS4_8TiledMMAINS4_8MMA_AtomIJNS4_4SM904GMMA27MMA_64x256x32_S32S8S8_SS_TNEEEENS4_6LayoutINS5_IJSC_SC_SC_EEENS5_IJNSA_ILi0EEEST_ST_EEEEENS5_IJNS4_10UnderscoreESW_SW_EEEEENS4_23SM90_TMA_LOAD_MULTICASTENS4_14ComposedLayoutINS4_7SwizzleILi1ELi4ELi3EEENS4_18smem_ptr_flag_bitsILi8EEENSR_INS5_IJNSA_ILi8EEESI_EEENS5_IJSI_SC_EEEEEEEvNS4_8identityESZ_S19_vS1A_EENS_8epilogue10collective6detail29Sm90TmaWarpSpecializedAdapterINS1D_15DefaultEpilogueIaSK_SK_NS1C_6thread17LinearCombinationIaLi1EiiLNS1H_9ScaleType4KindE0ELNS_15FloatRoundStyleE2EaEENS1_15EpilogueDefaultEEEEEvvEEEEvNT_6ParamsE:
	.zero		1664


//--------------------- SYMBOLS --------------------------

	.type		.nv.reservedSmem.offset0,@object
	.size		.nv.reservedSmem.offset0,0x4
	.type		__assertfail,@function
